	.target	sm_90a

	.elftype	@"ET_EXEC"


//--------------------- .note.nv.tkinfo           --------------------------
	.section	.note.nv.tkinfo,"",@"SHT_NOTE"
	.sectionflags	@"SHF_NOTE_NV_TKINFO"
	.tkinfo
        /*0018*/ 	.word	0x00000002
        /*0030*/ 	.string	""
        /*0030*/ 	.string	"ptxas"
        /*0030*/ 	.string	"Cuda compilation tools, release 13.0, V13.0.88"
        /*0030*/ 	.string	"Build cuda_13.0.r13.0/compiler.36424714_0"
        /*0030*/ 	.string	"-arch sm_90a -m 64 "



//--------------------- .note.nv.cuinfo           --------------------------
	.section	.note.nv.cuinfo,"",@"SHT_NOTE"
	.sectionflags	@"SHF_NOTE_NV_CUINFO"
        /*0018*/ 	.short	0x0002
        /*001a*/ 	.short	0x005a
        /*001c*/ 	.short	0x0082
	.zero		2


//--------------------- .nv.info                  --------------------------
	.section	.nv.info,"",@"SHT_CUDA_INFO"
	.align	4


	//----- nvinfo : EIATTR_REGCOUNT
	.align		4
        /*0000*/ 	.byte	0x04, 0x2f
        /*0002*/ 	.short	(.L_15 - .L_14)
	.align		4
.L_14:
        /*0004*/ 	.word	index@(_ZN7cutlass13device_kernelINS_4gemm6kernel13GemmUniversalIN4cute5tupleIJiiiiEEENS1_10collective13CollectiveMmaINS1_34MainloopSm90TmaGmmaWarpSpecializedILi7ENS5_IJNS4_1CILi1EEESB_SB_EEENS1_35KernelTmaWarpSpecializedCooperativeEEENS5_IJNSA_ILi128EEESF_NSA_ILi64EEEEEENS_6half_tENS5_IJSB_llEEESI_NS5_IJlSB_lEEENS4_8TiledMMAINS4_8MMA_AtomIJNS4_4SM904GMMA26MMA_64x128x16_F32F16F16_SSILNSO_5MajorE1ELSQ_0ELNSO_7ScaleInE1ELSR_1EEEEEENS4_6LayoutINS5_IJNSA_ILi2EEESB_SB_EEENS5_IJSB_NSA_ILi0EEESX_EEEEENS5_IJNS4_10UnderscoreES10_S10_EEEEENS4_13SM90_TMA_LOADENS4_14ComposedLayoutINS4_7SwizzleILi3ELi4ELi3EEENS4_18smem_ptr_flag_bitsILi16EEENSU_INS5_IJSG_NSA_ILi8EEEEEENS5_IJSB_SG_EEEEEEEvNS4_8identityES13_NS14_IS16_S18_NSU_INS5_IJS19_SG_EEENS5_IJSG_SB_EEEEEEEvS1E_EENS_8epilogue10collective6detail29Sm90TmaWarpSpecializedAdapterINS1L_15DefaultEpilogueISI_SK_SK_NS1K_6thread17LinearCombinationISI_Li1EffLNS1P_9ScaleType4KindE0ELNS_15FloatRoundStyleE2ESI_EENS1_15EpilogueDefaultEEEEEvvEEEEvNT_6ParamsE)
        /*0008*/ 	.word	0x000000a8


	//----- nvinfo : EIATTR_FRAME_SIZE
	.align		4
.L_15:
        /*000c*/ 	.byte	0x04, 0x11
        /*000e*/ 	.short	(.L_17 - .L_16)
	.align		4
.L_16:
        /*0010*/ 	.word	index@(_ZN7cutlass13device_kernelINS_4gemm6kernel13GemmUniversalIN4cute5tupleIJiiiiEEENS1_10collective13CollectiveMmaINS1_34MainloopSm90TmaGmmaWarpSpecializedILi7ENS5_IJNS4_1CILi1EEESB_SB_EEENS1_35KernelTmaWarpSpecializedCooperativeEEENS5_IJNSA_ILi128EEESF_NSA_ILi64EEEEEENS_6half_tENS5_IJSB_llEEESI_NS5_IJlSB_lEEENS4_8TiledMMAINS4_8MMA_AtomIJNS4_4SM904GMMA26MMA_64x128x16_F32F16F16_SSILNSO_5MajorE1ELSQ_0ELNSO_7ScaleInE1ELSR_1EEEEEENS4_6LayoutINS5_IJNSA_ILi2EEESB_SB_EEENS5_IJSB_NSA_ILi0EEESX_EEEEENS5_IJNS4_10UnderscoreES10_S10_EEEEENS4_13SM90_TMA_LOADENS4_14ComposedLayoutINS4_7SwizzleILi3ELi4ELi3EEENS4_18smem_ptr_flag_bitsILi16EEENSU_INS5_IJSG_NSA_ILi8EEEEEENS5_IJSB_SG_EEEEEEEvNS4_8identityES13_NS14_IS16_S18_NSU_INS5_IJS19_SG_EEENS5_IJSG_SB_EEEEEEEvS1E_EENS_8epilogue10collective6detail29Sm90TmaWarpSpecializedAdapterINS1L_15DefaultEpilogueISI_SK_SK_NS1K_6thread17LinearCombinationISI_Li1EffLNS1P_9ScaleType4KindE0ELNS_15FloatRoundStyleE2ESI_EENS1_15EpilogueDefaultEEEEEvvEEEEvNT_6ParamsE)
        /*0014*/ 	.word	0x00000000


	//----- nvinfo : EIATTR_MIN_STACK_SIZE
	.align		4
.L_17:
        /*0018*/ 	.byte	0x04, 0x12
        /*001a*/ 	.short	(.L_19 - .L_18)
	.align		4
.L_18:
        /*001c*/ 	.word	index@(_ZN7cutlass13device_kernelINS_4gemm6kernel13GemmUniversalIN4cute5tupleIJiiiiEEENS1_10collective13CollectiveMmaINS1_34MainloopSm90TmaGmmaWarpSpecializedILi7ENS5_IJNS4_1CILi1EEESB_SB_EEENS1_35KernelTmaWarpSpecializedCooperativeEEENS5_IJNSA_ILi128EEESF_NSA_ILi64EEEEEENS_6half_tENS5_IJSB_llEEESI_NS5_IJlSB_lEEENS4_8TiledMMAINS4_8MMA_AtomIJNS4_4SM904GMMA26MMA_64x128x16_F32F16F16_SSILNSO_5MajorE1ELSQ_0ELNSO_7ScaleInE1ELSR_1EEEEEENS4_6LayoutINS5_IJNSA_ILi2EEESB_SB_EEENS5_IJSB_NSA_ILi0EEESX_EEEEENS5_IJNS4_10UnderscoreES10_S10_EEEEENS4_13SM90_TMA_LOADENS4_14ComposedLayoutINS4_7SwizzleILi3ELi4ELi3EEENS4_18smem_ptr_flag_bitsILi16EEENSU_INS5_IJSG_NSA_ILi8EEEEEENS5_IJSB_SG_EEEEEEEvNS4_8identityES13_NS14_IS16_S18_NSU_INS5_IJS19_SG_EEENS5_IJSG_SB_EEEEEEEvS1E_EENS_8epilogue10collective6detail29Sm90TmaWarpSpecializedAdapterINS1L_15DefaultEpilogueISI_SK_SK_NS1K_6thread17LinearCombinationISI_Li1EffLNS1P_9ScaleType4KindE0ELNS_15FloatRoundStyleE2ESI_EENS1_15EpilogueDefaultEEEEEvvEEEEvNT_6ParamsE)
        /*0020*/ 	.word	0x00000000
.L_19:


//--------------------- .nv.compat                --------------------------
	.section	.nv.compat,"",@"SHT_CUDA_COMPAT_INFO"
	.align	4
        /*0000*/ 	.byte	0x02, 0x09, 0x01, 0x00, 0x02, 0x02, 0x04, 0x00, 0x02, 0x05, 0x05, 0x00, 0x03, 0x07, 0x01, 0x01
        /*0010*/ 	.byte	0x02, 0x03, 0x01, 0x00, 0x02, 0x06, 0x01, 0x00, 0x04, 0x0b, 0x08, 0x00, 0x00, 0x00, 0x00, 0x00
        /*0020*/ 	.byte	0x00, 0x00, 0x00, 0x00


//--------------------- .nv.info._ZN7cutlass13device_kernelINS_4gemm6kernel13GemmUniversalIN4cute5tupleIJiiiiEEENS1_10collective13CollectiveMmaINS1_34MainloopSm90TmaGmmaWarpSpecializedILi7ENS5_IJNS4_1CILi1EEESB_SB_EEENS1_35KernelTmaWarpSpecializedCooperativeEEENS5_IJNSA_ILi128EEESF_NSA_ILi64EEEEEENS_6half_tENS5_IJSB_llEEESI_NS5_IJlSB_lEEENS4_8TiledMMAINS4_8MMA_AtomIJNS4_4SM904GMMA26MMA_64x128x16_F32F16F16_SSILNSO_5MajorE1ELSQ_0ELNSO_7ScaleInE1ELSR_1EEEEEENS4_6LayoutINS5_IJNSA_ILi2EEESB_SB_EEENS5_IJSB_NSA_ILi0EEESX_EEEEENS5_IJNS4_10UnderscoreES10_S10_EEEEENS4_13SM90_TMA_LOADENS4_14ComposedLayoutINS4_7SwizzleILi3ELi4ELi3EEENS4_18smem_ptr_flag_bitsILi16EEENSU_INS5_IJSG_NSA_ILi8EEEEEENS5_IJSB_SG_EEEEEEEvNS4_8identityES13_NS14_IS16_S18_NSU_INS5_IJS19_SG_EEENS5_IJSG_SB_EEEEEEEvS1E_EENS_8epilogue10collective6detail29Sm90TmaWarpSpecializedAdapterINS1L_15DefaultEpilogueISI_SK_SK_NS1K_6thread17LinearCombinationISI_Li1EffLNS1P_9ScaleType4KindE0ELNS_15FloatRoundStyleE2ESI_EENS1_15EpilogueDefaultEEEEEvvEEEEvNT_6ParamsE --------------------------
	.section	.nv.info._ZN7cutlass13device_kernelINS_4gemm6kernel13GemmUniversalIN4cute5tupleIJiiiiEEENS1_10collective13CollectiveMmaINS1_34MainloopSm90TmaGmmaWarpSpecializedILi7ENS5_IJNS4_1CILi1EEESB_SB_EEENS1_35KernelTmaWarpSpecializedCooperativeEEENS5_IJNSA_ILi128EEESF_NSA_ILi64EEEEEENS_6half_tENS5_IJSB_llEEESI_NS5_IJlSB_lEEENS4_8TiledMMAINS4_8MMA_AtomIJNS4_4SM904GMMA26MMA_64x128x16_F32F16F16_SSILNSO_5MajorE1ELSQ_0ELNSO_7ScaleInE1ELSR_1EEEEEENS4_6LayoutINS5_IJNSA_ILi2EEESB_SB_EEENS5_IJSB_NSA_ILi0EEESX_EEEEENS5_IJNS4_10UnderscoreES10_S10_EEEEENS4_13SM90_TMA_LOADENS4_14ComposedLayoutINS4_7SwizzleILi3ELi4ELi3EEENS4_18smem_ptr_flag_bitsILi16EEENSU_INS5_IJSG_NSA_ILi8EEEEEENS5_IJSB_SG_EEEEEEEvNS4_8identityES13_NS14_IS16_S18_NSU_INS5_IJS19_SG_EEENS5_IJSG_SB_EEEEEEEvS1E_EENS_8epilogue10collective6detail29Sm90TmaWarpSpecializedAdapterINS1L_15DefaultEpilogueISI_SK_SK_NS1K_6thread17LinearCombinationISI_Li1EffLNS1P_9ScaleType4KindE0ELNS_15FloatRoundStyleE2ESI_EENS1_15EpilogueDefaultEEEEEvvEEEEvNT_6ParamsE,"",@"SHT_CUDA_INFO"
	.sectionflags	@""
	.align	4


	//----- nvinfo : EIATTR_CUDA_API_VERSION
	.align		4
        /*0000*/ 	.byte	0x04, 0x37
        /*0002*/ 	.short	(.L_21 - .L_20)
.L_20:
        /*0004*/ 	.word	0x00000082


	//----- nvinfo : EIATTR_KPARAM_INFO
	.align		4
.L_21:
        /*0008*/ 	.byte	0x04, 0x17
        /*000a*/ 	.short	(.L_23 - .L_22)
.L_22:
        /*000c*/ 	.word	0x00000000
        /*0010*/ 	.short	0x0000
        /*0012*/ 	.short	0x0070
        /*0014*/ 	.byte	0x00, 0xf0, 0x01, 0x10


	//----- nvinfo : EIATTR_SPARSE_MMA_MASK
	.align		4
.L_23:
        /*0018*/ 	.byte	0x03, 0x50
        /*001a*/ 	.short	0x0000


	//----- nvinfo : EIATTR_MAXREG_COUNT
	.align		4
        /*001c*/ 	.byte	0x03, 0x1b
        /*001e*/ 	.short	0x00a8


	//----- nvinfo : EIATTR_NUM_BARRIERS
	.align		4
        /*0020*/ 	.byte	0x02, 0x4c
        /*0022*/ 	.byte	0x01
	.zero		1


	//----- nvinfo : EIATTR_EXTERNS
	.align		4
        /*0024*/ 	.byte	0x04, 0x0f
        /*0026*/ 	.short	(.L_25 - .L_24)


	//   ....[0]....
	.align		4
.L_24:
        /*0028*/ 	.word	index@(__assertfail)


	//----- nvinfo : EIATTR_MERCURY_ISA_VERSION
	.align		4
.L_25:
        /*002c*/ 	.byte	0x03, 0x5f
        /*002e*/ 	.short	0x0101


	//----- nvinfo : EIATTR_INT_WARP_WIDE_INSTR_OFFSETS
	.align		4
        /*0030*/ 	.byte	0x04, 0x31
        /*0032*/ 	.short	(.L_27 - .L_26)


	//   ....[0]....
.L_26:
        /*0034*/ 	.word	0x00000450


	//   ....[1]....
        /*0038*/ 	.word	0x00000460


	//   ....[2]....
        /*003c*/ 	.word	0x00000520


	//----- nvinfo : EIATTR_COOP_GROUP_MASK_REGIDS
	.align		4
.L_27:
        /*0040*/ 	.byte	0x04, 0x29
        /*0042*/ 	.short	(.L_29 - .L_28)


	//   ....[0]....
.L_28:
        /*0044*/ 	.word	0xffffffff


	//   ....[1]....
        /*0048*/ 	.word	0xffffffff


	//   ....[2]....
        /*004c*/ 	.word	0xffffffff


	//   ....[3]....
        /*0050*/ 	.word	0xffffffff


	//   ....[4]....
        /*0054*/ 	.word	0xffffffff


	//----- nvinfo : EIATTR_COOP_GROUP_INSTR_OFFSETS
	.align		4
.L_29:
        /*0058*/ 	.byte	0x04, 0x28
        /*005a*/ 	.short	(.L_31 - .L_30)


	//   ....[0]....
.L_30:
        /*005c*/ 	.word	0x00000060


	//   ....[1]....
        /*0060*/ 	.word	0x00000070


	//   ....[2]....
        /*0064*/ 	.word	0x00000130


	//   ....[3]....
        /*0068*/ 	.word	0x00000320


	//   ....[4]....
        /*006c*/ 	.word	0x00001220


	//----- nvinfo : EIATTR_REG_RECONFIG
	.align		4
.L_31:
        /*0070*/ 	.byte	0x01, 0x54
	.zero		2


	//----- nvinfo : EIATTR_SYSCALL_OFFSETS
	.align		4
        /*0074*/ 	.byte	0x04, 0x46
        /*0076*/ 	.short	(.L_33 - .L_32)


	//   ....[0]....
.L_32:
        /*0078*/ 	.word	0x00001400


	//----- nvinfo : EIATTR_MBARRIER_INSTR_OFFSETS
	.align		4
.L_33:
        /*007c*/ 	.byte	0x04, 0x39
        /*007e*/ 	.short	(.L_35 - .L_34)


	//   ....[0]....
.L_34:
        /*0080*/ 	.word	0x00000230
        /*0084*/ 	.word	0x000000ff
        /*0088*/ 	.word	0x00000000
        /*008c*/ 	.short	0x0100
        /*008e*/ 	.byte	0x08
	.zero		1


	//   ....[1]....
        /*0090*/ 	.word	0x00000240
        /*0094*/ 	.word	0x000000ff
        /*0098*/ 	.word	0x00000038
        /*009c*/ 	.short	0x0100
        /*009e*/ 	.byte	0x08
	.zero		1


	//   ....[2]....
        /*00a0*/ 	.word	0x00000250
        /*00a4*/ 	.word	0x000000ff
        /*00a8*/ 	.word	0x00000008
        /*00ac*/ 	.short	0x0100
        /*00ae*/ 	.byte	0x08
	.zero		1


	//   ....[3]....
        /*00b0*/ 	.word	0x00000260
        /*00b4*/ 	.word	0x000000ff
        /*00b8*/ 	.word	0x00000040
        /*00bc*/ 	.short	0x0100
        /*00be*/ 	.byte	0x08
	.zero		1


	//   ....[4]....
        /*00c0*/ 	.word	0x00000270
        /*00c4*/ 	.word	0x000000ff
        /*00c8*/ 	.word	0x00000010
        /*00cc*/ 	.short	0x0100
        /*00ce*/ 	.byte	0x08
	.zero		1


	//   ....[5]....
        /*00d0*/ 	.word	0x00000280
        /*00d4*/ 	.word	0x000000ff
        /*00d8*/ 	.word	0x00000048
        /*00dc*/ 	.short	0x0100
        /*00de*/ 	.byte	0x08
	.zero		1


	//   ....[6]....
        /*00e0*/ 	.word	0x00000290
        /*00e4*/ 	.word	0x000000ff
        /*00e8*/ 	.word	0x00000018
        /*00ec*/ 	.short	0x0100
        /*00ee*/ 	.byte	0x08
	.zero		1


	//   ....[7]....
        /*00f0*/ 	.word	0x000002a0
        /*00f4*/ 	.word	0x000000ff
        /*00f8*/ 	.word	0x00000050
        /*00fc*/ 	.short	0x0100
        /*00fe*/ 	.byte	0x08
	.zero		1


	//   ....[8]....
        /*0100*/ 	.word	0x000002b0
        /*0104*/ 	.word	0x000000ff
        /*0108*/ 	.word	0x00000020
        /*010c*/ 	.short	0x0100
        /*010e*/ 	.byte	0x08
	.zero		1


	//   ....[9]....
        /*0110*/ 	.word	0x000002c0
        /*0114*/ 	.word	0x000000ff
        /*0118*/ 	.word	0x00000058
        /*011c*/ 	.short	0x0100
        /*011e*/ 	.byte	0x08
	.zero		1


	//   ....[10]....
        /*0120*/ 	.word	0x000002d0
        /*0124*/ 	.word	0x000000ff
        /*0128*/ 	.word	0x00000028
        /*012c*/ 	.short	0x0100
        /*012e*/ 	.byte	0x08
	.zero		1


	//   ....[11]....
        /*0130*/ 	.word	0x000002e0
        /*0134*/ 	.word	0x000000ff
        /*0138*/ 	.word	0x00000060
        /*013c*/ 	.short	0x0100
        /*013e*/ 	.byte	0x08
	.zero		1


	//   ....[12]....
        /*0140*/ 	.word	0x000002f0
        /*0144*/ 	.word	0x000000ff
        /*0148*/ 	.word	0x00000030
        /*014c*/ 	.short	0x0100
        /*014e*/ 	.byte	0x08
	.zero		1


	//   ....[13]....
        /*0150*/ 	.word	0x00000300
        /*0154*/ 	.word	0x000000ff
        /*0158*/ 	.word	0x00000068
        /*015c*/ 	.short	0x0100
        /*015e*/ 	.byte	0x08
	.zero		1


	//   ....[14]....
        /*0160*/ 	.word	0x000005a0
        /*0164*/ 	.word	0x000000ff
        /*0168*/ 	.word	0x00000080
        /*016c*/ 	.short	0x0100
        /*016e*/ 	.byte	0x08
	.zero		1


	//   ....[15]....
        /*0170*/ 	.word	0x00000620
        /*0174*/ 	.word	0x000000ff
        /*0178*/ 	.word	0x00000088
        /*017c*/ 	.short	0x0100
        /*017e*/ 	.byte	0x08
	.zero		1


	//   ....[16]....
        /*0180*/ 	.word	0x00001480
        /*0184*/ 	.word	0x00000003
        /*0188*/ 	.word	0x00000000
        /*018c*/ 	.short	0x010a
        /*018e*/ 	.byte	0x3f
	.zero		1


	//   ....[17]....
        /*0190*/ 	.word	0x000014e0
        /*0194*/ 	.word	0x00000003
        /*0198*/ 	.word	0x00000000
        /*019c*/ 	.short	0x010a
        /*019e*/ 	.byte	0x3f
	.zero		1


	//   ....[18]....
        /*01a0*/ 	.word	0x00001830
        /*01a4*/ 	.word	0x000000ff
        /*01a8*/ 	.word	0x00000000
        /*01ac*/ 	.short	0x010a
        /*01ae*/ 	.byte	0x07
	.zero		1


	//   ....[19]....
        /*01b0*/ 	.word	0x00001870
        /*01b4*/ 	.word	0x000000ff
        /*01b8*/ 	.word	0x00000000
        /*01bc*/ 	.short	0x010a
        /*01be*/ 	.byte	0x07
	.zero		1


	//   ....[20]....
        /*01c0*/ 	.word	0x00001ad0
        /*01c4*/ 	.word	0x000000ff
        /*01c8*/ 	.word	0x00000000
        /*01cc*/ 	.short	0x0101
        /*01ce*/ 	.byte	0x07
	.zero		1


	//   ....[21]....
        /*01d0*/ 	.word	0x00001cd0
        /*01d4*/ 	.word	0x000000ff
        /*01d8*/ 	.word	0x00000000
        /*01dc*/ 	.short	0x0101
        /*01de*/ 	.byte	0x04
	.zero		1


	//   ....[22]....
        /*01e0*/ 	.word	0x00006ef0
        /*01e4*/ 	.word	0x0000000e
        /*01e8*/ 	.word	0x00000038
        /*01ec*/ 	.short	0x010a
        /*01ee*/ 	.byte	0x3f
	.zero		1


	//   ....[23]....
        /*01f0*/ 	.word	0x00007320
        /*01f4*/ 	.word	0x00000006
        /*01f8*/ 	.word	0x00000088
        /*01fc*/ 	.short	0x0101
        /*01fe*/ 	.byte	0x3f
	.zero		1


	//   ....[24]....
        /*0200*/ 	.word	0x00007a00
        /*0204*/ 	.word	0x00000007
        /*0208*/ 	.word	0x00000000
        /*020c*/ 	.short	0x010a
        /*020e*/ 	.byte	0x3f
	.zero		1


	//   ....[25]....
        /*0210*/ 	.word	0x00007a80
        /*0214*/ 	.word	0x00000009
        /*0218*/ 	.word	0x00000000
        /*021c*/ 	.short	0x010a
        /*021e*/ 	.byte	0x3f
	.zero		1


	//   ....[26]....
        /*0220*/ 	.word	0x00007b10
        /*0224*/ 	.word	0x00000006
        /*0228*/ 	.word	0x00000000
        /*022c*/ 	.short	0x010a
        /*022e*/ 	.byte	0x3f
	.zero		1


	//   ....[27]....
        /*0230*/ 	.word	0x00007ba0
        /*0234*/ 	.word	0x00000009
        /*0238*/ 	.word	0x00000000
        /*023c*/ 	.short	0x010a
        /*023e*/ 	.byte	0x3f
	.zero		1


	//   ....[28]....
        /*0240*/ 	.word	0x00007c30
        /*0244*/ 	.word	0x00000006
        /*0248*/ 	.word	0x00000000
        /*024c*/ 	.short	0x010a
        /*024e*/ 	.byte	0x3f
	.zero		1


	//   ....[29]....
        /*0250*/ 	.word	0x00007cc0
        /*0254*/ 	.word	0x00000009
        /*0258*/ 	.word	0x00000000
        /*025c*/ 	.short	0x010a
        /*025e*/ 	.byte	0x3f
	.zero		1


	//   ....[30]....
        /*0260*/ 	.word	0x00007d50
        /*0264*/ 	.word	0x00000003
        /*0268*/ 	.word	0x00000000
        /*026c*/ 	.short	0x010a
        /*026e*/ 	.byte	0x3f
	.zero		1


	//   ....[31]....
        /*0270*/ 	.word	0x00007db0
        /*0274*/ 	.word	0x00000003
        /*0278*/ 	.word	0x00000000
        /*027c*/ 	.short	0x010a
        /*027e*/ 	.byte	0x3f
	.zero		1


	//   ....[32]....
        /*0280*/ 	.word	0x00007e10
        /*0284*/ 	.word	0x00000004
        /*0288*/ 	.word	0x00000000
        /*028c*/ 	.short	0x010a
        /*028e*/ 	.byte	0x3f
	.zero		1


	//   ....[33]....
        /*0290*/ 	.word	0x00007ee0
        /*0294*/ 	.word	0x0000000e
        /*0298*/ 	.word	0x00000038
        /*029c*/ 	.short	0x010a
        /*029e*/ 	.byte	0x3f
	.zero		1


	//   ....[34]....
        /*02a0*/ 	.word	0x00007fb0
        /*02a4*/ 	.word	0x00000007
        /*02a8*/ 	.word	0x00000000
        /*02ac*/ 	.short	0x010a
        /*02ae*/ 	.byte	0x3f
	.zero		1


	//   ....[35]....
        /*02b0*/ 	.word	0x00008000
        /*02b4*/ 	.word	0x00000009
        /*02b8*/ 	.word	0x00000000
        /*02bc*/ 	.short	0x010a
        /*02be*/ 	.byte	0x3f
	.zero		1


	//   ....[36]....
        /*02c0*/ 	.word	0x00008050
        /*02c4*/ 	.word	0x00000006
        /*02c8*/ 	.word	0x00000000
        /*02cc*/ 	.short	0x010a
        /*02ce*/ 	.byte	0x3f
	.zero		1


	//   ....[37]....
        /*02d0*/ 	.word	0x000080a0
        /*02d4*/ 	.word	0x00000009
        /*02d8*/ 	.word	0x00000000
        /*02dc*/ 	.short	0x010a
        /*02de*/ 	.byte	0x3f
	.zero		1


	//   ....[38]....
        /*02e0*/ 	.word	0x000080f0
        /*02e4*/ 	.word	0x00000006
        /*02e8*/ 	.word	0x00000000
        /*02ec*/ 	.short	0x010a
        /*02ee*/ 	.byte	0x3f
	.zero		1


	//   ....[39]....
        /*02f0*/ 	.word	0x00008140
        /*02f4*/ 	.word	0x00000009
        /*02f8*/ 	.word	0x00000000
        /*02fc*/ 	.short	0x010a
        /*02fe*/ 	.byte	0x3f
	.zero		1


	//----- nvinfo : EIATTR_NUM_MBARRIERS
	.align		4
.L_35:
        /*0300*/ 	.byte	0x03, 0x38
        /*0302*/ 	.short	0x0010


	//----- nvinfo : EIATTR_EXIT_INSTR_OFFSETS
	.align		4
        /*0304*/ 	.byte	0x04, 0x1c
        /*0306*/ 	.short	(.L_37 - .L_36)


	//   ....[0]....
.L_36:
        /*0308*/ 	.word	0x000006c0


	//   ....[1]....
        /*030c*/ 	.word	0x00000f80


	//   ....[2]....
        /*0310*/ 	.word	0x000065b0


	//   ....[3]....
        /*0314*/ 	.word	0x00006be0


	//   ....[4]....
        /*0318*/ 	.word	0x00007da0


	//----- nvinfo : EIATTR_MAX_THREADS
	.align		4
.L_37:
        /*031c*/ 	.byte	0x04, 0x05
        /*031e*/ 	.short	(.L_39 - .L_38)
.L_38:
        /*0320*/ 	.word	0x00000180
        /*0324*/ 	.word	0x00000001
        /*0328*/ 	.word	0x00000001


	//----- nvinfo : EIATTR_CRS_STACK_SIZE
	.align		4
.L_39:
        /*032c*/ 	.byte	0x04, 0x1e
        /*032e*/ 	.short	(.L_41 - .L_40)
.L_40:
        /*0330*/ 	.word	0x00000000


	//----- nvinfo : EIATTR_CBANK_PARAM_SIZE
	.align		4
.L_41:
        /*0334*/ 	.byte	0x03, 0x19
        /*0336*/ 	.short	0x0470


	//----- nvinfo : EIATTR_PARAM_CBANK
	.align		4
        /*0338*/ 	.byte	0x04, 0x0a
        /*033a*/ 	.short	(.L_43 - .L_42)
	.align		4
.L_42:
        /*033c*/ 	.word	index@(.nv.constant0._ZN7cutlass13device_kernelINS_4gemm6kernel13GemmUniversalIN4cute5tupleIJiiiiEEENS1_10collective13CollectiveMmaINS1_34MainloopSm90TmaGmmaWarpSpecializedILi7ENS5_IJNS4_1CILi1EEESB_SB_EEENS1_35KernelTmaWarpSpecializedCooperativeEEENS5_IJNSA_ILi128EEESF_NSA_ILi64EEEEEENS_6half_tENS5_IJSB_llEEESI_NS5_IJlSB_lEEENS4_8TiledMMAINS4_8MMA_AtomIJNS4_4SM904GMMA26MMA_64x128x16_F32F16F16_SSILNSO_5MajorE1ELSQ_0ELNSO_7ScaleInE1ELSR_1EEEEEENS4_6LayoutINS5_IJNSA_ILi2EEESB_SB_EEENS5_IJSB_NSA_ILi0EEESX_EEEEENS5_IJNS4_10UnderscoreES10_S10_EEEEENS4_13SM90_TMA_LOADENS4_14ComposedLayoutINS4_7SwizzleILi3ELi4ELi3EEENS4_18smem_ptr_flag_bitsILi16EEENSU_INS5_IJSG_NSA_ILi8EEEEEENS5_IJSB_SG_EEEEEEEvNS4_8identityES13_NS14_IS16_S18_NSU_INS5_IJS19_SG_EEENS5_IJSG_SB_EEEEEEEvS1E_EENS_8epilogue10collective6detail29Sm90TmaWarpSpecializedAdapterINS1L_15DefaultEpilogueISI_SK_SK_NS1K_6thread17LinearCombinationISI_Li1EffLNS1P_9ScaleType4KindE0ELNS_15FloatRoundStyleE2ESI_EENS1_15EpilogueDefaultEEEEEvvEEEEvNT_6ParamsE)
        /*0340*/ 	.short	0x0210
        /*0342*/ 	.short	0x0470


	//----- nvinfo : EIATTR_SW_WAR
	.align		4
.L_43:
        /*0344*/ 	.byte	0x04, 0x36
        /*0346*/ 	.short	(.L_45 - .L_44)
.L_44:
        /*0348*/ 	.word	0x00000008
.L_45:


//--------------------- .nv.callgraph             --------------------------
	.section	.nv.callgraph,"",@"SHT_CUDA_CALLGRAPH"
	.align	4
	.sectionentsize	8
	.align		4
        /*0000*/ 	.word	0x00000000
	.align		4
        /*0004*/ 	.word	0xffffffff
	.align		4
        /*0008*/ 	.word	index@(_ZN7cutlass13device_kernelINS_4gemm6kernel13GemmUniversalIN4cute5tupleIJiiiiEEENS1_10collective13CollectiveMmaINS1_34MainloopSm90TmaGmmaWarpSpecializedILi7ENS5_IJNS4_1CILi1EEESB_SB_EEENS1_35KernelTmaWarpSpecializedCooperativeEEENS5_IJNSA_ILi128EEESF_NSA_ILi64EEEEEENS_6half_tENS5_IJSB_llEEESI_NS5_IJlSB_lEEENS4_8TiledMMAINS4_8MMA_AtomIJNS4_4SM904GMMA26MMA_64x128x16_F32F16F16_SSILNSO_5MajorE1ELSQ_0ELNSO_7ScaleInE1ELSR_1EEEEEENS4_6LayoutINS5_IJNSA_ILi2EEESB_SB_EEENS5_IJSB_NSA_ILi0EEESX_EEEEENS5_IJNS4_10UnderscoreES10_S10_EEEEENS4_13SM90_TMA_LOADENS4_14ComposedLayoutINS4_7SwizzleILi3ELi4ELi3EEENS4_18smem_ptr_flag_bitsILi16EEENSU_INS5_IJSG_NSA_ILi8EEEEEENS5_IJSB_SG_EEEEEEEvNS4_8identityES13_NS14_IS16_S18_NSU_INS5_IJS19_SG_EEENS5_IJSG_SB_EEEEEEEvS1E_EENS_8epilogue10collective6detail29Sm90TmaWarpSpecializedAdapterINS1L_15DefaultEpilogueISI_SK_SK_NS1K_6thread17LinearCombinationISI_Li1EffLNS1P_9ScaleType4KindE0ELNS_15FloatRoundStyleE2ESI_EENS1_15EpilogueDefaultEEEEEvvEEEEvNT_6ParamsE)
	.align		4
        /*000c*/ 	.word	index@(__assertfail)
	.align		4
        /*0010*/ 	.word	0x00000000
	.align		4
        /*0014*/ 	.word	0xfffffffe
	.align		4
        /*0018*/ 	.word	0x00000000
	.align		4
        /*001c*/ 	.word	0xfffffffd
	.align		4
        /*0020*/ 	.word	0x00000000
	.align		4
        /*0024*/ 	.word	0xfffffffc


//--------------------- .nv.constant4             --------------------------
	.section	.nv.constant4,"a",@progbits
	.align	8
	.align		8
.nv.constant4:
        /*0000*/ 	.dword	__assertfail
	.align		8
        /*0008*/ 	.dword	__unnamed_1
	.align		8
        /*0010*/ 	.dword	_ZN40_INTERNAL_5817cc78_4_k_cu_c2c535b5_254314cuda3std3__45__cpo5beginE
	.align		8
        /*0018*/ 	.dword	_ZN40_INTERNAL_5817cc78_4_k_cu_c2c535b5_254314cuda3std3__45__cpo3endE
	.align		8
        /*0020*/ 	.dword	_ZN40_INTERNAL_5817cc78_4_k_cu_c2c535b5_254314cuda3std3__45__cpo6cbeginE
	.align		8
        /*0028*/ 	.dword	_ZN40_INTERNAL_5817cc78_4_k_cu_c2c535b5_254314cuda3std3__45__cpo4cendE
	.align		8
        /*0030*/ 	.dword	_ZN40_INTERNAL_5817cc78_4_k_cu_c2c535b5_254314cuda3std3__442_GLOBAL__N__5817cc78_4_k_cu_c2c535b5_254316ignoreE
	.align		8
        /*0038*/ 	.dword	_ZN40_INTERNAL_5817cc78_4_k_cu_c2c535b5_254314cuda3std3__419piecewise_constructE
	.align		8
        /*0040*/ 	.dword	_ZN40_INTERNAL_5817cc78_4_k_cu_c2c535b5_254314cuda3std3__48in_placeE
	.align		8
        /*0048*/ 	.dword	_ZN40_INTERNAL_5817cc78_4_k_cu_c2c535b5_254314cuda3std6ranges3__45__cpo4swapE
	.align		8
        /*0050*/ 	.dword	_ZN40_INTERNAL_5817cc78_4_k_cu_c2c535b5_254314cuda3std6ranges3__45__cpo9iter_moveE
	.align		8
        /*0058*/ 	.dword	_ZN40_INTERNAL_5817cc78_4_k_cu_c2c535b5_254314cute7productE
	.align		8
        /*0060*/ 	.dword	_ZN40_INTERNAL_5817cc78_4_k_cu_c2c535b5_254314cute1_E
	.align		8
        /*0068*/ 	.dword	$str$22
	.align		8
        /*0070*/ 	.dword	$str$23


//--------------------- .text._ZN7cutlass13device_kernelINS_4gemm6kernel13GemmUniversalIN4cute5tupleIJiiiiEEENS1_10collective13CollectiveMmaINS1_34MainloopSm90TmaGmmaWarpSpecializedILi7ENS5_IJNS4_1CILi1EEESB_SB_EEENS1_35KernelTmaWarpSpecializedCooperativeEEENS5_IJNSA_ILi128EEESF_NSA_ILi64EEEEEENS_6half_tENS5_IJSB_llEEESI_NS5_IJlSB_lEEENS4_8TiledMMAINS4_8MMA_AtomIJNS4_4SM904GMMA26MMA_64x128x16_F32F16F16_SSILNSO_5MajorE1ELSQ_0ELNSO_7ScaleInE1ELSR_1EEEEEENS4_6LayoutINS5_IJNSA_ILi2EEESB_SB_EEENS5_IJSB_NSA_ILi0EEESX_EEEEENS5_IJNS4_10UnderscoreES10_S10_EEEEENS4_13SM90_TMA_LOADENS4_14ComposedLayoutINS4_7SwizzleILi3ELi4ELi3EEENS4_18smem_ptr_flag_bitsILi16EEENSU_INS5_IJSG_NSA_ILi8EEEEEENS5_IJSB_SG_EEEEEEEvNS4_8identityES13_NS14_IS16_S18_NSU_INS5_IJS19_SG_EEENS5_IJSG_SB_EEEEEEEvS1E_EENS_8epilogue10collective6detail29Sm90TmaWarpSpecializedAdapterINS1L_15DefaultEpilogueISI_SK_SK_NS1K_6thread17LinearCombinationISI_Li1EffLNS1P_9ScaleType4KindE0ELNS_15FloatRoundStyleE2ESI_EENS1_15EpilogueDefaultEEEEEvvEEEEvNT_6ParamsE --------------------------
	.section	.text._ZN7cutlass13device_kernelINS_4gemm6kernel13GemmUniversalIN4cute5tupleIJiiiiEEENS1_10collective13CollectiveMmaINS1_34MainloopSm90TmaGmmaWarpSpecializedILi7ENS5_IJNS4_1CILi1EEESB_SB_EEENS1_35KernelTmaWarpSpecializedCooperativeEEENS5_IJNSA_ILi128EEESF_NSA_ILi64EEEEEENS_6half_tENS5_IJSB_llEEESI_NS5_IJlSB_lEEENS4_8TiledMMAINS4_8MMA_AtomIJNS4_4SM904GMMA26MMA_64x128x16_F32F16F16_SSILNSO_5MajorE1ELSQ_0ELNSO_7ScaleInE1ELSR_1EEEEEENS4_6LayoutINS5_IJNSA_ILi2EEESB_SB_EEENS5_IJSB_NSA_ILi0EEESX_EEEEENS5_IJNS4_10UnderscoreES10_S10_EEEEENS4_13SM90_TMA_LOADENS4_14ComposedLayoutINS4_7SwizzleILi3ELi4ELi3EEENS4_18smem_ptr_flag_bitsILi16EEENSU_INS5_IJSG_NSA_ILi8EEEEEENS5_IJSB_SG_EEEEEEEvNS4_8identityES13_NS14_IS16_S18_NSU_INS5_IJS19_SG_EEENS5_IJSG_SB_EEEEEEEvS1E_EENS_8epilogue10collective6detail29Sm90TmaWarpSpecializedAdapterINS1L_15DefaultEpilogueISI_SK_SK_NS1K_6thread17LinearCombinationISI_Li1EffLNS1P_9ScaleType4KindE0ELNS_15FloatRoundStyleE2ESI_EENS1_15EpilogueDefaultEEEEEvvEEEEvNT_6ParamsE,"ax",@progbits
	.align	128
.text._ZN7cutlass13device_kernelINS_4gemm6kernel13GemmUniversalIN4cute5tupleIJiiiiEEENS1_10collective13CollectiveMmaINS1_34MainloopSm90TmaGmmaWarpSpecializedILi7ENS5_IJNS4_1CILi1EEESB_SB_EEENS1_35KernelTmaWarpSpecializedCooperativeEEENS5_IJNSA_ILi128EEESF_NSA_ILi64EEEEEENS_6half_tENS5_IJSB_llEEESI_NS5_IJlSB_lEEENS4_8TiledMMAINS4_8MMA_AtomIJNS4_4SM904GMMA26MMA_64x128x16_F32F16F16_SSILNSO_5MajorE1ELSQ_0ELNSO_7ScaleInE1ELSR_1EEEEEENS4_6LayoutINS5_IJNSA_ILi2EEESB_SB_EEENS5_IJSB_NSA_ILi0EEESX_EEEEENS5_IJNS4_10UnderscoreES10_S10_EEEEENS4_13SM90_TMA_LOADENS4_14ComposedLayoutINS4_7SwizzleILi3ELi4ELi3EEENS4_18smem_ptr_flag_bitsILi16EEENSU_INS5_IJSG_NSA_ILi8EEEEEENS5_IJSB_SG_EEEEEEEvNS4_8identityES13_NS14_IS16_S18_NSU_INS5_IJS19_SG_EEENS5_IJSG_SB_EEEEEEEvS1E_EENS_8epilogue10collective6detail29Sm90TmaWarpSpecializedAdapterINS1L_15DefaultEpilogueISI_SK_SK_NS1K_6thread17LinearCombinationISI_Li1EffLNS1P_9ScaleType4KindE0ELNS_15FloatRoundStyleE2ESI_EENS1_15EpilogueDefaultEEEEEvvEEEEvNT_6ParamsE:
        .type           _ZN7cutlass13device_kernelINS_4gemm6kernel13GemmUniversalIN4cute5tupleIJiiiiEEENS1_10collective13CollectiveMmaINS1_34MainloopSm90TmaGmmaWarpSpecializedILi7ENS5_IJNS4_1CILi1EEESB_SB_EEENS1_35KernelTmaWarpSpecializedCooperativeEEENS5_IJNSA_ILi128EEESF_NSA_ILi64EEEEEENS_6half_tENS5_IJSB_llEEESI_NS5_IJlSB_lEEENS4_8TiledMMAINS4_8MMA_AtomIJNS4_4SM904GMMA26MMA_64x128x16_F32F16F16_SSILNSO_5MajorE1ELSQ_0ELNSO_7ScaleInE1ELSR_1EEEEEENS4_6LayoutINS5_IJNSA_ILi2EEESB_SB_EEENS5_IJSB_NSA_ILi0EEESX_EEEEENS5_IJNS4_10UnderscoreES10_S10_EEEEENS4_13SM90_TMA_LOADENS4_14ComposedLayoutINS4_7SwizzleILi3ELi4ELi3EEENS4_18smem_ptr_flag_bitsILi16EEENSU_INS5_IJSG_NSA_ILi8EEEEEENS5_IJSB_SG_EEEEEEEvNS4_8identityES13_NS14_IS16_S18_NSU_INS5_IJS19_SG_EEENS5_IJSG_SB_EEEEEEEvS1E_EENS_8epilogue10collective6detail29Sm90TmaWarpSpecializedAdapterINS1L_15DefaultEpilogueISI_SK_SK_NS1K_6thread17LinearCombinationISI_Li1EffLNS1P_9ScaleType4KindE0ELNS_15FloatRoundStyleE2ESI_EENS1_15EpilogueDefaultEEEEEvvEEEEvNT_6ParamsE,@function
        .size           _ZN7cutlass13device_kernelINS_4gemm6kernel13GemmUniversalIN4cute5tupleIJiiiiEEENS1_10collective13CollectiveMmaINS1_34MainloopSm90TmaGmmaWarpSpecializedILi7ENS5_IJNS4_1CILi1EEESB_SB_EEENS1_35KernelTmaWarpSpecializedCooperativeEEENS5_IJNSA_ILi128EEESF_NSA_ILi64EEEEEENS_6half_tENS5_IJSB_llEEESI_NS5_IJlSB_lEEENS4_8TiledMMAINS4_8MMA_AtomIJNS4_4SM904GMMA26MMA_64x128x16_F32F16F16_SSILNSO_5MajorE1ELSQ_0ELNSO_7ScaleInE1ELSR_1EEEEEENS4_6LayoutINS5_IJNSA_ILi2EEESB_SB_EEENS5_IJSB_NSA_ILi0EEESX_EEEEENS5_IJNS4_10UnderscoreES10_S10_EEEEENS4_13SM90_TMA_LOADENS4_14ComposedLayoutINS4_7SwizzleILi3ELi4ELi3EEENS4_18smem_ptr_flag_bitsILi16EEENSU_INS5_IJSG_NSA_ILi8EEEEEENS5_IJSB_SG_EEEEEEEvNS4_8identityES13_NS14_IS16_S18_NSU_INS5_IJS19_SG_EEENS5_IJSG_SB_EEEEEEEvS1E_EENS_8epilogue10collective6detail29Sm90TmaWarpSpecializedAdapterINS1L_15DefaultEpilogueISI_SK_SK_NS1K_6thread17LinearCombinationISI_Li1EffLNS1P_9ScaleType4KindE0ELNS_15FloatRoundStyleE2ESI_EENS1_15EpilogueDefaultEEEEEvvEEEEvNT_6ParamsE,(.L_x_200 - _ZN7cutlass13device_kernelINS_4gemm6kernel13GemmUniversalIN4cute5tupleIJiiiiEEENS1_10collective13CollectiveMmaINS1_34MainloopSm90TmaGmmaWarpSpecializedILi7ENS5_IJNS4_1CILi1EEESB_SB_EEENS1_35KernelTmaWarpSpecializedCooperativeEEENS5_IJNSA_ILi128EEESF_NSA_ILi64EEEEEENS_6half_tENS5_IJSB_llEEESI_NS5_IJlSB_lEEENS4_8TiledMMAINS4_8MMA_AtomIJNS4_4SM904GMMA26MMA_64x128x16_F32F16F16_SSILNSO_5MajorE1ELSQ_0ELNSO_7ScaleInE1ELSR_1EEEEEENS4_6LayoutINS5_IJNSA_ILi2EEESB_SB_EEENS5_IJSB_NSA_ILi0EEESX_EEEEENS5_IJNS4_10UnderscoreES10_S10_EEEEENS4_13SM90_TMA_LOADENS4_14ComposedLayoutINS4_7SwizzleILi3ELi4ELi3EEENS4_18smem_ptr_flag_bitsILi16EEENSU_INS5_IJSG_NSA_ILi8EEEEEENS5_IJSB_SG_EEEEEEEvNS4_8identityES13_NS14_IS16_S18_NSU_INS5_IJS19_SG_EEENS5_IJSG_SB_EEEEEEEvS1E_EENS_8epilogue10collective6detail29Sm90TmaWarpSpecializedAdapterINS1L_15DefaultEpilogueISI_SK_SK_NS1K_6thread17LinearCombinationISI_Li1EffLNS1P_9ScaleType4KindE0ELNS_15FloatRoundStyleE2ESI_EENS1_15EpilogueDefaultEEEEEvvEEEEvNT_6ParamsE)
        .other          _ZN7cutlass13device_kernelINS_4gemm6kernel13GemmUniversalIN4cute5tupleIJiiiiEEENS1_10collective13CollectiveMmaINS1_34MainloopSm90TmaGmmaWarpSpecializedILi7ENS5_IJNS4_1CILi1EEESB_SB_EEENS1_35KernelTmaWarpSpecializedCooperativeEEENS5_IJNSA_ILi128EEESF_NSA_ILi64EEEEEENS_6half_tENS5_IJSB_llEEESI_NS5_IJlSB_lEEENS4_8TiledMMAINS4_8MMA_AtomIJNS4_4SM904GMMA26MMA_64x128x16_F32F16F16_SSILNSO_5MajorE1ELSQ_0ELNSO_7ScaleInE1ELSR_1EEEEEENS4_6LayoutINS5_IJNSA_ILi2EEESB_SB_EEENS5_IJSB_NSA_ILi0EEESX_EEEEENS5_IJNS4_10UnderscoreES10_S10_EEEEENS4_13SM90_TMA_LOADENS4_14ComposedLayoutINS4_7SwizzleILi3ELi4ELi3EEENS4_18smem_ptr_flag_bitsILi16EEENSU_INS5_IJSG_NSA_ILi8EEEEEENS5_IJSB_SG_EEEEEEEvNS4_8identityES13_NS14_IS16_S18_NSU_INS5_IJS19_SG_EEENS5_IJSG_SB_EEEEEEEvS1E_EENS_8epilogue10collective6detail29Sm90TmaWarpSpecializedAdapterINS1L_15DefaultEpilogueISI_SK_SK_NS1K_6thread17LinearCombinationISI_Li1EffLNS1P_9ScaleType4KindE0ELNS_15FloatRoundStyleE2ESI_EENS1_15EpilogueDefaultEEEEEvvEEEEvNT_6ParamsE,@"STO_CUDA_ENTRY STV_DEFAULT"
_ZN7cutlass13device_kernelINS_4gemm6kernel13GemmUniversalIN4cute5tupleIJiiiiEEENS1_10collective13CollectiveMmaINS1_34MainloopSm90TmaGmmaWarpSpecializedILi7ENS5_IJNS4_1CILi1EEESB_SB_EEENS1_35KernelTmaWarpSpecializedCooperativeEEENS5_IJNSA_ILi128EEESF_NSA_ILi64EEEEEENS_6half_tENS5_IJSB_llEEESI_NS5_IJlSB_lEEENS4_8TiledMMAINS4_8MMA_AtomIJNS4_4SM904GMMA26MMA_64x128x16_F32F16F16_SSILNSO_5MajorE1ELSQ_0ELNSO_7ScaleInE1ELSR_1EEEEEENS4_6LayoutINS5_IJNSA_ILi2EEESB_SB_EEENS5_IJSB_NSA_ILi0EEESX_EEEEENS5_IJNS4_10UnderscoreES10_S10_EEEEENS4_13SM90_TMA_LOADENS4_14ComposedLayoutINS4_7SwizzleILi3ELi4ELi3EEENS4_18smem_ptr_flag_bitsILi16EEENSU_INS5_IJSG_NSA_ILi8EEEEEENS5_IJSB_SG_EEEEEEEvNS4_8identityES13_NS14_IS16_S18_NSU_INS5_IJS19_SG_EEENS5_IJSG_SB_EEEEEEEvS1E_EENS_8epilogue10collective6detail29Sm90TmaWarpSpecializedAdapterINS1L_15DefaultEpilogueISI_SK_SK_NS1K_6thread17LinearCombinationISI_Li1EffLNS1P_9ScaleType4KindE0ELNS_15FloatRoundStyleE2ESI_EENS1_15EpilogueDefaultEEEEEvvEEEEvNT_6ParamsE:
[----:B------:R-:W0:Y:S01]  /*0000*/  LDC R1, c[0x0][0x28] ;  /* 0x00000a00ff017b82 */ /* 0x000e220000000800 */
[----:B------:R-:W1:Y:S01]  /*0010*/  S2R R3, SR_TID.X ;  /* 0x0000000000037919 */ /* 0x000e620000002100 */
[----:B------:R-:W-:Y:S01]  /*0020*/  ELECT P0, URZ, PT ;  /* 0x00000000003f782f */ /* 0x000fe20003800000 */
[----:B------:R-:W-:Y:S01]  /*0030*/  BSSY B0, `(.L_x_0) ;  /* 0x000000f000007945 */ /* 0x000fe20003800000 */
[--C-:B-1----:R-:W-:Y:S02]  /*0040*/  SHF.R.U32.HI R0, RZ, 0x5, R3.reuse ;  /* 0x00000005ff007819 */ /* 0x102fe40000011603 */
[----:B------:R-:W-:-:S03]  /*0050*/  SHF.R.U32.HI R14, RZ, 0x7, R3 ;  /* 0x00000007ff0e7819 */ /* 0x000fc60000011603 */
[----:B------:R-:W1:Y:S04]  /*0060*/  SHFL.IDX PT, R4, R0, RZ, 0x1f ;  /* 0x00001fff00047589 */ /* 0x000e6800000e0000 */
[----:B------:R2:W3:Y:S01]  /*0070*/  SHFL.IDX PT, R10, R14, RZ, 0x1f ;  /* 0x00001fff0e0a7589 */ /* 0x0004e200000e0000 */
[----:B-1----:R-:W-:-:S13]  /*0080*/  ISETP.NE.OR P0, PT, R4, RZ, !P0 ;  /* 0x000000ff0400720c */ /* 0x002fda0004705670 */
[----:B0-23--:R-:W-:Y:S05]  /*0090*/  @P0 BRA `(.L_x_1) ;  /* 0x0000000000200947 */ /* 0x00dfea0003800000 */
[----:B------:R-:W-:Y:S02]  /*00a0*/  ULDC.64 UR4, c[0x0][0x198] ;  /* 0x0000660000047ab9 */ /* 0x000fe40000000a00 */
[----:B------:R-:W-:Y:S02]  /*00b0*/  UIADD3 UR6, UP0, UR4, 0xf0, URZ ;  /* 0x000000f004067890 */ /* 0x000fe4000ff1e03f */
[----:B------:R-:W-:Y:S02]  /*00c0*/  UIADD3 UR4, UP1, UR4, 0x1f0, URZ ;  /* 0x000001f004047890 */ /* 0x000fe4000ff3e03f */
[----:B------:R-:W-:Y:S02]  /*00d0*/  UIADD3.X UR7, URZ, UR5, URZ, UP0, !UPT ;  /* 0x000000053f077290 */ /* 0x000fe400087fe43f */
[----:B------:R-:W-:-:S07]  /*00e0*/  UIADD3.X UR5, URZ, UR5, URZ, UP1, !UPT ;  /* 0x000000053f057290 */ /* 0x000fce0008ffe43f */
[----:B------:R0:W-:Y:S02]  /*00f0*/  UTMACCTL.PF [UR6] ;  /* 0x00000000060079b9 */ /* 0x0001e40008040000 */
[----:B------:R0:W-:Y:S02]  /*0100*/  UTMACCTL.PF [UR4] ;  /* 0x00000000040079b9 */ /* 0x0001e40008040000 */
[----:B0-----:R-:W-:Y:S01]  /*0110*/  NOP ;  /* 0x0000000000007918 */ /* 0x001fe20000000000 */
.L_x_1:
[----:B------:R-:W-:Y:S05]  /*0120*/  BSYNC B0 ;  /* 0x0000000000007941 */ /* 0x000fea0003800000 */
.L_x_0:
[----:B------:R-:W0:Y:S02]  /*0130*/  SHFL.IDX PT, R2, R0, RZ, 0x1f ;  /* 0x00001fff00027589 */ /* 0x000e2400000e0000 */
[----:B0-----:R-:W-:-:S13]  /*0140*/  ISETP.NE.AND P0, PT, R2, RZ, PT ;  /* 0x000000ff0200720c */ /* 0x001fda0003f05270 */
[----:B------:R-:W-:Y:S05]  /*0150*/  @P0 BRA `(.L_x_2) ;  /* 0x0000000000700947 */ /* 0x000fea0003800000 */
[----:B------:R-:W0:Y:S01]  /*0160*/  S2UR UR8, SR_CgaCtaId ;  /* 0x00000000000879c3 */ /* 0x000e220000008800 */
[----:B------:R-:W-:Y:S01]  /*0170*/  UMOV UR4, 0x400 ;  /* 0x0000040000047882 */ /* 0x000fe20000000000 */
[----:B------:R-:W-:Y:S01]  /*0180*/  UMOV UR5, 0x1 ;  /* 0x0000000100057882 */ /* 0x000fe20000000000 */
[----:B------:R-:W-:Y:S01]  /*0190*/  UMOV UR6, 0x100 ;  /* 0x0000010000067882 */ /* 0x000fe20000000000 */
[----:B------:R-:W-:Y:S01]  /*01a0*/  ELECT P0, URZ, PT ;  /* 0x00000000003f782f */ /* 0x000fe20003800000 */
[----:B------:R-:W-:-:S04]  /*01b0*/  UIADD3 UR6, -UR6, 0x100000, URZ ;  /* 0x0010000006067890 */ /* 0x000fc8000fffe13f */
[----:B------:R-:W-:Y:S02]  /*01c0*/  USHF.L.U32 UR7, UR6, 0xb, URZ ;  /* 0x0000000b06077899 */ /* 0x000fe4000800063f */
[----:B------:R-:W-:Y:S02]  /*01d0*/  USHF.L.U32 UR6, UR6, 0x1, URZ ;  /* 0x0000000106067899 */ /* 0x000fe4000800063f */
[----:B0-----:R-:W-:Y:S02]  /*01e0*/  ULEA UR8, UR8, UR4, 0x18 ;  /* 0x0000000408087291 */ /* 0x001fe4000f8ec03f */
[----:B------:R-:W-:-:S04]  /*01f0*/  UIADD3 UR4, -UR5, 0x100000, URZ ;  /* 0x0010000005047890 */ /* 0x000fc8000fffe13f */
[----:B------:R-:W-:Y:S02]  /*0200*/  USHF.L.U32 UR5, UR4, 0xb, URZ ;  /* 0x0000000b04057899 */ /* 0x000fe4000800063f */
[----:B------:R-:W-:Y:S01]  /*0210*/  USHF.L.U32 UR4, UR4, 0x1, URZ ;  /* 0x0000000104047899 */ /* 0x000fe2000800063f */
[----:B------:R-:W0:Y:S11]  /*0220*/  FENCE.VIEW.ASYNC.S ;  /* 0x00000000000073c6 */ /* 0x000e360000000000 */
[----:B0-----:R0:W1:Y:S01]  /*0230*/  SYNCS.EXCH.64 URZ, [UR8], UR4 ;  /* 0x00000004083f75b2 */ /* 0x0010620008000100 */
[----:B------:R0:W2:Y:S01]  /*0240*/  SYNCS.EXCH.64 URZ, [UR8+0x38], UR6 ;  /* 0x00003806083f75b2 */ /* 0x0000a20008000100 */
[----:B------:R0:W3:Y:S01]  /*0250*/  SYNCS.EXCH.64 URZ, [UR8+0x8], UR4 ;  /* 0x00000804083f75b2 */ /* 0x0000e20008000100 */
[----:B------:R0:W4:Y:S01]  /*0260*/  SYNCS.EXCH.64 URZ, [UR8+0x40], UR6 ;  /* 0x00004006083f75b2 */ /* 0x0001220008000100 */
[----:B------:R0:W0:Y:S01]  /*0270*/  SYNCS.EXCH.64 URZ, [UR8+0x10], UR4 ;  /* 0x00001004083f75b2 */ /* 0x0000220008000100 */
        /* <DEDUP_REMOVED lines=9> */
[----:B------:R-:W-:Y:S01]  /*0310*/  NOP ;  /* 0x0000000000007918 */ /* 0x000fe20000000000 */
.L_x_2:
[----:B------:R-:W5:Y:S01]  /*0320*/  SHFL.IDX PT, R0, R0, RZ, 0x1f ;  /* 0x00001fff00007589 */ /* 0x000f6200000e0000 */
[----:B------:R-:W-:Y:S01]  /*0330*/  ELECT P0, URZ, PT ;  /* 0x00000000003f782f */ /* 0x000fe20003800000 */
[----:B------:R-:W1:Y:S01]  /*0340*/  LDC R2, c[0x0][0x65c] ;  /* 0x00019700ff027b82 */ /* 0x000e620000000800 */
[----:B------:R-:W-:Y:S01]  /*0350*/  SHF.R.S32.HI R7, RZ, 0x1f, R4 ;  /* 0x0000001fff077819 */ /* 0x000fe20000011404 */
[----:B------:R-:W2:Y:S01]  /*0360*/  S2R R5, SR_CTAID.Y ;  /* 0x0000000000057919 */ /* 0x000ea20000002600 */
[----:B0-----:R-:W-:Y:S01]  /*0370*/  UMOV UR4, 0x20 ;  /* 0x0000002000047882 */ /* 0x001fe20000000000 */
[----:B------:R-:W-:Y:S01]  /*0380*/  NOP ;  /* 0x0000000000007918 */ /* 0x000fe20000000000 */
[----:B------:R-:W-:Y:S01]  /*0390*/  LEA.HI R7, R7, R4, RZ, 0x2 ;  /* 0x0000000407077211 */ /* 0x000fe200078f10ff */
[----:B------:R-:W0:Y:S01]  /*03a0*/  S2R R6, SR_CTAID.X ;  /* 0x0000000000067919 */ /* 0x000e220000002500 */
[----:B------:R-:W-:Y:S01]  /*03b0*/  ISETP.NE.AND P2, PT, R10, RZ, PT ;  /* 0x000000ff0a00720c */ /* 0x000fe20003f45270 */
[----:B------:R-:W-:Y:S01]  /*03c0*/  NOP ;  /* 0x0000000000007918 */ /* 0x000fe20000000000 */
[----:B------:R-:W-:-:S02]  /*03d0*/  LOP3.LUT R7, R7, 0xfffffffc, RZ, 0xc0, !PT ;  /* 0xfffffffc07077812 */ /* 0x000fc400078ec0ff */
[----:B-----5:R-:W-:Y:S02]  /*03e0*/  ISETP.NE.OR P0, PT, R0, RZ, !P0 ;  /* 0x000000ff0000720c */ /* 0x020fe40004705670 */
[----:B-1----:R-:W-:-:S04]  /*03f0*/  ISETP.NE.AND P3, PT, R2, 0x1, PT ;  /* 0x000000010200780c */ /* 0x002fc80003f65270 */
[----:B------:R-:W-:Y:S01]  /*0400*/  P2R R0, PR, RZ, 0x8 ;  /* 0x00000008ff007803 */ /* 0x000fe20000000000 */
[----:B------:R-:W-:Y:S01]  /*0410*/  IMAD.IADD R0, R4, 0x1, -R7 ;  /* 0x0000000104007824 */ /* 0x000fe200078e0a07 */
[----:B------:R-:W-:Y:S01]  /*0420*/  LOP3.LUT R4, R3, 0x7f, RZ, 0xc0, !PT ;  /* 0x0000007f03047812 */ /* 0x000fe200078ec0ff */
[----:B------:R-:W-:-:S03]  /*0430*/  IMAD.MOV.U32 R7, RZ, RZ, RZ ;  /* 0x000000ffff077224 */ /* 0x000fc600078e00ff */
[----:B------:R-:W-:Y:S01]  /*0440*/  ISETP.NE.AND P1, PT, R0, 0x3, PT ;  /* 0x000000030000780c */ /* 0x000fe20003f25270 */
[----:B------:R-:W-:Y:S01]  /*0450*/  VOTEU.ALL UP0, P0 ;  /* 0x00000000003f7886 */ /* 0x000fe20000000000 */
[----:B------:R-:W-:Y:S01]  /*0460*/  VOTEU.ALL UP1, P0 ;  /* 0x00000000003f7886 */ /* 0x000fe20000020000 */
[----:B------:R-:W0:Y:S01]  /*0470*/  @P3 LDC R17, c[0x0][0x10] ;  /* 0x00000400ff113b82 */ /* 0x000e220000000800 */
[----:B--2---:R-:W-:Y:S02]  /*0480*/  @P3 IMAD.MOV.U32 R8, RZ, RZ, R5 ;  /* 0x000000ffff083224 */ /* 0x004fe400078e0005 */
[----:B------:R-:W-:Y:S01]  /*0490*/  @!UP0 UMOV UR6, 0x400 ;  /* 0x0000040000068882 */ /* 0x000fe20000000000 */
[----:B------:R-:W-:-:S04]  /*04a0*/  @!UP0 UIADD3 UR4, -UR4, 0x100000, URZ ;  /* 0x0010000004048890 */ /* 0x000fc8000fffe13f */
[----:B------:R-:W-:Y:S02]  /*04b0*/  @!UP0 USHF.L.U32 UR5, UR4, 0xb, URZ ;  /* 0x0000000b04058899 */ /* 0x000fe4000800063f */
[----:B------:R-:W-:Y:S01]  /*04c0*/  @!UP0 USHF.L.U32 UR4, UR4, 0x1, URZ ;  /* 0x0000000104048899 */ /* 0x000fe2000800063f */
[----:B------:R-:W-:Y:S01]  /*04d0*/  @P3 IMAD.MOV.U32 R9, RZ, RZ, RZ ;  /* 0x000000ffff093224 */ /* 0x000fe200078e00ff */
[----:B------:R-:W1:Y:S08]  /*04e0*/  @!UP0 S2UR UR7, SR_CgaCtaId ;  /* 0x00000000000789c3 */ /* 0x000e700000008800 */
[----:B------:R-:W2:Y:S01]  /*04f0*/  @!P3 LDC R11, c[0x0][0xc] ;  /* 0x00000300ff0bbb82 */ /* 0x000ea20000000800 */
[----:B0-----:R-:W-:Y:S01]  /*0500*/  @P3 IMAD.WIDE.U32 R16, R6, R17, R8 ;  /* 0x0000001106103225 */ /* 0x001fe200078e0008 */
[----:B-1----:R-:W-:Y:S01]  /*0510*/  @!UP0 ULEA UR8, UR7, UR6, 0x18 ;  /* 0x0000000607088291 */ /* 0x002fe2000f8ec03f */
[----:B------:R-:W-:-:S02]  /*0520*/  VOTEU.ALL UP0, P0 ;  /* 0x00000000003f7886 */ /* 0x000fc40000000000 */
[----:B------:R-:W-:Y:S01]  /*0530*/  ULDC UR6, c[0x0][0xc] ;  /* 0x0000030000067ab9 */ /* 0x000fe20000000800 */
[----:B------:R-:W-:Y:S01]  /*0540*/  ISETP.EQ.OR P0, PT, R0, RZ, !P1 ;  /* 0x000000ff0000720c */ /* 0x000fe20004f02670 */
[----:B------:R-:W-:-:S03]  /*0550*/  ULDC UR7, c[0x0][0x10] ;  /* 0x0000040000077ab9 */ /* 0x000fc60000000800 */
[C---:B------:R-:W-:Y:S01]  /*0560*/  ISETP.EQ.AND P0, PT, R10.reuse, RZ, P0 ;  /* 0x000000ff0a00720c */ /* 0x040fe20000702270 */
[----:B------:R-:W-:Y:S02]  /*0570*/  VIADD R10, R10, 0xffffffff ;  /* 0xffffffff0a0a7836 */ /* 0x000fe40000000000 */
[----:B--2---:R-:W-:Y:S01]  /*0580*/  @!P3 IMAD.WIDE.U32 R8, R11, R5, R6 ;  /* 0x000000050b08b225 */ /* 0x004fe200078e0006 */
[----:B------:R-:W0:Y:S02]  /*0590*/  FENCE.VIEW.ASYNC.S ;  /* 0x00000000000073c6 */ /* 0x000e240000000000 */
[----:B0-----:R-:W3:Y:S01]  /*05a0*/  @!UP0 SYNCS.EXCH.64 URZ, [UR8+0x80], UR4 ;  /* 0x00008004083f85b2 */ /* 0x001ee20008000100 */
[----:B------:R-:W-:Y:S01]  /*05b0*/  SEL R18, RZ, 0x1, !P0 ;  /* 0x00000001ff127807 */ /* 0x000fe20004000000 */
[----:B------:R-:W-:Y:S01]  /*05c0*/  @P3 IMAD.MOV.U32 R11, RZ, RZ, RZ ;  /* 0x000000ffff0b3224 */ /* 0x000fe200078e00ff */
[----:B------:R-:W-:Y:S01]  /*05d0*/  ISETP.GE.U32.AND P1, PT, R10, 0x2, PT ;  /* 0x000000020a00780c */ /* 0x000fe20003f26070 */
[----:B------:R-:W-:-:S02]  /*05e0*/  @!P3 IMAD.MOV.U32 R16, RZ, RZ, R8 ;  /* 0x000000ffff10b224 */ /* 0x000fc400078e0008 */
[----:B------:R-:W-:Y:S01]  /*05f0*/  @P3 IMAD.IADD R17, R17, 0x1, R11 ;  /* 0x0000000111113824 */ /* 0x000fe200078e020b */
[----:B------:R-:W-:Y:S01]  /*0600*/  SEL R18, R18, 0x2, P1 ;  /* 0x0000000212127807 */ /* 0x000fe20000800000 */
[----:B------:R-:W-:Y:S01]  /*0610*/  @!P3 IMAD.MOV.U32 R17, RZ, RZ, R9 ;  /* 0x000000ffff11b224 */ /* 0x000fe200078e0009 */
[----:B------:R0:W3:Y:S01]  /*0620*/  @!UP1 SYNCS.EXCH.64 URZ, [UR8+0x88], UR4 ;  /* 0x00008804083f95b2 */ /* 0x0000e20008000100 */
[----:B------:R-:W-:Y:S01]  /*0630*/  NOP ;  /* 0x0000000000007918 */ /* 0x000fe20000000000 */
[----:B0-----:R-:W-:-:S03]  /*0640*/  UIMAD.WIDE.U32 UR4, UR6, UR7, URZ ;  /* 0x00000007060472a5 */ /* 0x001fc6000f8e003f */
[----:B------:R-:W-:Y:S02]  /*0650*/  ULDC UR6, c[0x0][0x14] ;  /* 0x0000050000067ab9 */ /* 0x000fe40000000800 */
[----:B------:R-:W-:Y:S02]  /*0660*/  UIMAD.WIDE.U32 UR36, UR4, UR6, URZ ;  /* 0x00000006042472a5 */ /* 0x000fe4000f8e003f */
[----:B------:R-:W-:-:S04]  /*0670*/  UIMAD UR42, UR5, UR6, URZ ;  /* 0x00000006052a72a4 */ /* 0x000fc8000f8e023f */
[----:B------:R-:W-:Y:S01]  /*0680*/  UIADD3 UR42, UR37, UR42, URZ ;  /* 0x0000002a252a7290 */ /* 0x000fe2000fffe03f */
[----:B---34-:R-:W-:Y:S06]  /*0690*/  BAR.SYNC.DEFER_BLOCKING 0x0 ;  /* 0x0000000000007b1d */ /* 0x018fec0000010000 */
[----:B------:R-:W-:Y:S05]  /*06a0*/  @!P2 BRA `(.L_x_3) ;  /* 0x0000005c00c4a947 */ /* 0x000fea0003800000 */
[----:B------:R-:W-:-:S13]  /*06b0*/  ISETP.GT.U32.AND P0, PT, R10, 0x1, PT ;  /* 0x000000010a00780c */ /* 0x000fda0003f04070 */
[----:B------:R-:W-:Y:S05]  /*06c0*/  @P0 EXIT ;  /* 0x000000000000094d */ /* 0x000fea0003800000 */
[----:B------:R-:W-:Y:S01]  /*06d0*/  ULDC.64 UR4, c[0x0][0x650] ;  /* 0x0001940000047ab9 */ /* 0x000fe20000000a00 */
[----:B------:R-:W-:Y:S01]  /*06e0*/  PRMT R0, RZ, 0x7610, R0 ;  /* 0x00007610ff007816 */ /* 0x000fe20000000000 */
[----:B------:R-:W-:Y:S01]  /*06f0*/  IMAD.MOV.U32 R101, RZ, RZ, -0x1 ;  /* 0xffffffffff657424 */ /* 0x000fe200078e00ff */
[----:B------:R-:W-:Y:S01]  /*0700*/  ISETP.GE.U32.AND P0, PT, R16, UR4, PT ;  /* 0x0000000410007c0c */ /* 0x000fe2000bf06070 */
[----:B------:R-:W-:Y:S02]  /*0710*/  IMAD.MOV.U32 R100, RZ, RZ, -0x1 ;  /* 0xffffffffff647424 */ /* 0x000fe400078e00ff */
[----:B------:R-:W-:Y:S01]  /*0720*/  IMAD.MOV.U32 R99, RZ, RZ, -0x1 ;  /* 0xffffffffff637424 */ /* 0x000fe200078e00ff */
[----:B------:R-:W-:-:S13]  /*0730*/  ISETP.GE.U32.AND.EX P0, PT, R17, UR5, PT, P0 ;  /* 0x0000000511007c0c */ /* 0x000fda000bf06100 */
[----:B------:R-:W-:Y:S05]  /*0740*/  @P0 BRA `(.L_x_4) ;  /* 0x0000000400540947 */ /* 0x000fea0003800000 */
[----:B------:R-:W0:Y:S01]  /*0750*/  LDC.64 R20, c[0x0][0x628] ;  /* 0x00018a00ff147b82 */ /* 0x000e220000000a00 */
[----:B------:R-:W-:Y:S02]  /*0760*/  IMAD.MOV.U32 R8, RZ, RZ, R16 ;  /* 0x000000ffff087224 */ /* 0x000fe400078e0010 */
[----:B------:R-:W-:-:S05]  /*0770*/  IMAD.MOV.U32 R9, RZ, RZ, R17 ;  /* 0x000000ffff097224 */ /* 0x000fca00078e0011 */
[----:B------:R-:W1:Y:S08]  /*0780*/  LDC R0, c[0x0][0x630] ;  /* 0x00018c00ff007b82 */ /* 0x000e700000000800 */
[----:B------:R-:W2:Y:S01]  /*0790*/  LDC.64 R22, c[0x0][0x620] ;  /* 0x00018800ff167b82 */ /* 0x000ea20000000a00 */
[----:B0-----:R-:W-:-:S04]  /*07a0*/  ISETP.NE.U32.AND P0, PT, R20, RZ, PT ;  /* 0x000000ff1400720c */ /* 0x001fc80003f05070 */
[----:B------:R-:W-:-:S13]  /*07b0*/  ISETP.NE.AND.EX P0, PT, R21, RZ, PT, P0 ;  /* 0x000000ff1500720c */ /* 0x000fda0003f05300 */
[----:B-12---:R-:W-:Y:S05]  /*07c0*/  @!P0 BRA `(.L_x_5) ;  /* 0x0000000000288947 */ /* 0x006fea0003800000 */
[----:B------:R-:W0:Y:S02]  /*07d0*/  LDC R13, c[0x0][0x634] ;  /* 0x00018d00ff0d7b82 */ /* 0x000e240000000800 */
[----:B0-----:R-:W-:-:S05]  /*07e0*/  IADD3 R13, P0, R16, R13, RZ ;  /* 0x0000000d100d7210 */ /* 0x001fca0007f1e0ff */
[----:B------:R-:W-:-:S04]  /*07f0*/  IMAD.X R15, RZ, RZ, R17, P0 ;  /* 0x000000ffff0f7224 */ /* 0x000fc800000e0611 */
[----:B------:R-:W-:-:S04]  /*0800*/  IMAD.WIDE.U32 R8, R15, R20, RZ ;  /* 0x000000140f087225 */ /* 0x000fc800078e00ff */
[----:B------:R-:W-:-:S04]  /*0810*/  IMAD.WIDE.U32 R10, P0, R13, R21, R8 ;  /* 0x000000150d0a7225 */ /* 0x000fc80007800008 */
[----:B------:R-:W-:-:S04]  /*0820*/  IMAD.WIDE.U32 R8, R13, R20, RZ ;  /* 0x000000140d087225 */ /* 0x000fc800078e00ff */
[----:B------:R-:W-:Y:S01]  /*0830*/  IMAD.X R13, RZ, RZ, RZ, P0 ;  /* 0x000000ffff0d7224 */ /* 0x000fe200000e06ff */
[----:B------:R-:W-:Y:S01]  /*0840*/  IADD3 RZ, P0, R9, R10, RZ ;  /* 0x0000000a09ff7210 */ /* 0x000fe20007f1e0ff */
[----:B------:R-:W-:-:S04]  /*0850*/  IMAD.MOV.U32 R12, RZ, RZ, R11 ;  /* 0x000000ffff0c7224 */ /* 0x000fc800078e000b */
[----:B------:R-:W-:-:S08]  /*0860*/  IMAD.WIDE.U32.X R8, R15, R21, R12, P0 ;  /* 0x000000150f087225 */ /* 0x000fd000000e040c */
.L_x_5:
[-CC-:B------:R-:W-:Y:S01]  /*0870*/  SHF.R.U64 R99, R8, R0.reuse, R9.reuse ;  /* 0x0000000008637219 */ /* 0x180fe20000001209 */
[----:B------:R-:W0:Y:S01]  /*0880*/  LDC R12, c[0x0][0x618] ;  /* 0x00018600ff0c7b82 */ /* 0x000e220000000800 */
[----:B------:R-:W-:Y:S01]  /*0890*/  SHF.R.U32.HI R7, RZ, R0, R9 ;  /* 0x00000000ff077219 */ /* 0x000fe20000011609 */
[----:B------:R-:W-:Y:S01]  /*08a0*/  ULDC UR4, c[0x0][0x150] ;  /* 0x0000540000047ab9 */ /* 0x000fe20000000800 */
[----:B------:R-:W-:Y:S02]  /*08b0*/  IADD3 R11, P0, RZ, -R99, RZ ;  /* 0x80000063ff0b7210 */ /* 0x000fe40007f1e0ff */
[----:B------:R-:W-:-:S03]  /*08c0*/  I2FP.F32.U32 R0, R6 ;  /* 0x0000000600007245 */ /* 0x000fc60000201000 */
[----:B------:R-:W1:Y:S01]  /*08d0*/  LDC.64 R30, c[0x0][0x640] ;  /* 0x00019000ff1e7b82 */ /* 0x000e620000000a00 */
[----:B------:R-:W-:Y:S02]  /*08e0*/  IMAD.X R13, RZ, RZ, ~R7, P0 ;  /* 0x000000ffff0d7224 */ /* 0x000fe400000e0e07 */
[----:B------:R-:W-:Y:S01]  /*08f0*/  FMUL R0, R0, UR4 ;  /* 0x0000000400007c20 */ /* 0x000fe20008400000 */
[----:B------:R-:W-:Y:S01]  /*0900*/  IMAD.WIDE.U32 R8, R11, R22, R16 ;  /* 0x000000160b087225 */ /* 0x000fe200078e0010 */
[----:B------:R-:W-:-:S03]  /*0910*/  ULDC UR4, c[0x0][0x154] ;  /* 0x0000550000047ab9 */ /* 0x000fc60000000800 */
[----:B------:R-:W-:Y:S01]  /*0920*/  IMAD R10, R13, R22, RZ ;  /* 0x000000160d0a7224 */ /* 0x000fe200078e02ff */
[----:B------:R-:W2:Y:S01]  /*0930*/  LDC R7, c[0x0][0x144] ;  /* 0x00005100ff077b82 */ /* 0x000ea20000000800 */
[----:B------:R-:W3:Y:S02]  /*0940*/  F2I.U32.TRUNC.NTZ R0, R0 ;  /* 0x0000000000007305 */ /* 0x000ee4000020f000 */
[----:B------:R-:W-:-:S04]  /*0950*/  IMAD R11, R11, R23, R10 ;  /* 0x000000170b0b7224 */ /* 0x000fc800078e020a */
[----:B------:R-:W-:Y:S01]  /*0960*/  IMAD.IADD R9, R9, 0x1, R11 ;  /* 0x0000000109097824 */ /* 0x000fe200078e020b */
[----:B------:R-:W4:Y:S01]  /*0970*/  LDC R24, c[0x0][0x608] ;  /* 0x00018200ff187b82 */ /* 0x000f220000000800 */
[----:B------:R-:W-:-:S03]  /*0980*/  IMAD.MOV.U32 R11, RZ, RZ, -0x1 ;  /* 0xffffffffff0b7424 */ /* 0x000fc600078e00ff */
[-CC-:B0-----:R-:W-:Y:S02]  /*0990*/  SHF.R.U64 R22, R8, R12.reuse, R9.reuse ;  /* 0x0000000c08167219 */ /* 0x181fe40000001209 */
[----:B------:R-:W-:Y:S02]  /*09a0*/  I2FP.F32.U32 R8, R5 ;  /* 0x0000000500087245 */ /* 0x000fe40000201000 */
[----:B------:R-:W0:Y:S01]  /*09b0*/  LDC R28, c[0x0][0x658] ;  /* 0x00019600ff1c7b82 */ /* 0x000e220000000800 */
[----:B-1----:R-:W-:Y:S01]  /*09c0*/  ISETP.NE.U32.AND P0, PT, R30, RZ, PT ;  /* 0x000000ff1e00720c */ /* 0x002fe20003f05070 */
[----:B---3--:R-:W-:Y:S02]  /*09d0*/  IMAD.MOV R10, RZ, RZ, -R0 ;  /* 0x000000ffff0a7224 */ /* 0x008fe400078e0a00 */
[----:B------:R-:W-:Y:S01]  /*09e0*/  FMUL R8, R8, UR4 ;  /* 0x0000000408087c20 */ /* 0x000fe20008400000 */
[----:B------:R-:W-:Y:S02]  /*09f0*/  SHF.R.U32.HI R9, RZ, R12, R9 ;  /* 0x0000000cff097219 */ /* 0x000fe40000011609 */
[----:B------:R-:W-:Y:S01]  /*0a00*/  ISETP.NE.AND.EX P0, PT, R31, RZ, PT, P0 ;  /* 0x000000ff1f00720c */ /* 0x000fe20003f05300 */
[----:B------:R1:W3:Y:S01]  /*0a10*/  F2I.U32.TRUNC.NTZ R15, R8 ;  /* 0x00000008000f7305 */ /* 0x0002e2000020f000 */
[----:B------:R-:W1:Y:S01]  /*0a20*/  LDC R20, c[0x0][0x148] ;  /* 0x00005200ff147b82 */ /* 0x000e620000000800 */
[----:B--2---:R-:W-:-:S07]  /*0a30*/  IMAD R0, R7, R10, R6 ;  /* 0x0000000a07007224 */ /* 0x004fce00078e0206 */
[----:B------:R-:W2:Y:S01]  /*0a40*/  LDC R26, c[0x0][0x600] ;  /* 0x00018000ff1a7b82 */ /* 0x000ea20000000800 */
[-CC-:B----4-:R-:W-:Y:S02]  /*0a50*/  SHF.R.U64 R32, R22, R24.reuse, R9.reuse ;  /* 0x0000001816207219 */ /* 0x190fe40000001209 */
[----:B------:R-:W-:Y:S01]  /*0a60*/  SHF.R.U32.HI R7, RZ, R24, R9 ;  /* 0x00000018ff077219 */ /* 0x000fe20000011609 */
[----:B------:R-:W-:-:S04]  /*0a70*/  IMAD.MOV.U32 R9, RZ, RZ, 0x1 ;  /* 0x00000001ff097424 */ /* 0x000fc800078e00ff */
[----:B------:R-:W4:Y:S01]  /*0a80*/  LDC R21, c[0x0][0x648] ;  /* 0x00019200ff157b82 */ /* 0x000f220000000800 */
[-C--:B0-----:R-:W-:Y:S02]  /*0a90*/  SHF.L.U32 R6, R11, R28.reuse, RZ ;  /* 0x0000001c0b067219 */ /* 0x081fe400000006ff */
[--C-:B------:R-:W-:Y:S02]  /*0aa0*/  SHF.R.U64 R24, R32, R28, R7.reuse ;  /* 0x0000001c20187219 */ /* 0x100fe40000001207 */
[----:B------:R-:W-:Y:S02]  /*0ab0*/  LOP3.LUT R13, RZ, R6, RZ, 0x33, !PT ;  /* 0x00000006ff0d7212 */ /* 0x000fe400078e33ff */
[-C--:B------:R-:W-:Y:S01]  /*0ac0*/  SHF.R.U32.HI R7, RZ, R28.reuse, R7 ;  /* 0x0000001cff077219 */ /* 0x080fe20000011607 */
[----:B------:R-:W0:Y:S01]  /*0ad0*/  LDC R23, c[0x0][0x638] ;  /* 0x00018e00ff177b82 */ /* 0x000e220000000800 */
[----:B------:R-:W-:Y:S01]  /*0ae0*/  SHF.L.U32 R12, R9, R28, RZ ;  /* 0x0000001c090c7219 */ /* 0x000fe200000006ff */
[----:B------:R-:W-:-:S06]  /*0af0*/  IMAD.MOV.U32 R6, RZ, RZ, R24 ;  /* 0x000000ffff067224 */ /* 0x000fcc00078e0018 */
[----:B------:R-:W0:Y:S01]  /*0b00*/  LDC R101, c[0x0][0x610] ;  /* 0x00018400ff657b82 */ /* 0x000e220000000800 */
[----:B-1-3--:R-:W-:Y:S05]  /*0b10*/  @!P0 BRA `(.L_x_6) ;  /* 0x0000000000288947 */ /* 0x00afea0003800000 */
[----:B------:R-:W1:Y:S02]  /*0b20*/  LDC R11, c[0x0][0x64c] ;  /* 0x00019300ff0b7b82 */ /* 0x000e640000000800 */
[----:B-1----:R-:W-:-:S05]  /*0b30*/  IADD3 R11, P0, R24, R11, RZ ;  /* 0x0000000b180b7210 */ /* 0x002fca0007f1e0ff */
        /* <DEDUP_REMOVED lines=8> */
.L_x_6:
[----:B----4-:R-:W-:Y:S01]  /*0bc0*/  SHF.R.U64 R6, R6, R21, R7 ;  /* 0x0000001506067219 */ /* 0x010fe20000001207 */
[----:B--2---:R-:W-:Y:S01]  /*0bd0*/  VIADD R7, R26, 0xffffffff ;  /* 0xffffffff1a077836 */ /* 0x004fe20000000000 */
[----:B------:R-:W-:Y:S01]  /*0be0*/  LOP3.LUT R13, R32, R13, RZ, 0xc0, !PT ;  /* 0x0000000d200d7212 */ /* 0x000fe200078ec0ff */
[----:B------:R-:W-:Y:S02]  /*0bf0*/  IMAD.MOV R15, RZ, RZ, -R15 ;  /* 0x000000ffff0f7224 */ /* 0x000fe400078e0a0f */
[----:B------:R-:W-:Y:S02]  /*0c00*/  IMAD.MOV R8, RZ, RZ, -R6 ;  /* 0x000000ffff087224 */ /* 0x000fe400078e0a06 */
[----:B------:R-:W-:Y:S01]  /*0c10*/  IMAD R13, R12, R6, R13 ;  /* 0x000000060c0d7224 */ /* 0x000fe200078e020d */
[----:B------:R-:W-:Y:S01]  /*0c20*/  LOP3.LUT R6, R22, R7, RZ, 0xc0, !PT ;  /* 0x0000000716067212 */ /* 0x000fe200078ec0ff */
[----:B------:R-:W-:Y:S02]  /*0c30*/  @P3 IMAD R0, R20, R15, R5 ;  /* 0x0000000f14003224 */ /* 0x000fe400078e0205 */
[----:B0-----:R-:W-:-:S02]  /*0c40*/  IMAD R5, R8, R23, R24 ;  /* 0x0000001708057224 */ /* 0x001fc400078e0218 */
[----:B------:R-:W-:Y:S02]  /*0c50*/  IMAD R101, R13, R101, R0 ;  /* 0x000000650d657224 */ /* 0x000fe400078e0200 */
[----:B------:R-:W-:Y:S02]  /*0c60*/  IMAD R6, R5, R26, R6 ;  /* 0x0000001a05067224 */ /* 0x000fe400078e0206 */
[----:B------:R-:W-:-:S03]  /*0c70*/  IMAD.MOV.U32 R0, RZ, RZ, 0x1 ;  /* 0x00000001ff007424 */ /* 0x000fc600078e00ff */
[----:B------:R-:W-:Y:S02]  /*0c80*/  SEL R100, R6, R101, !P3 ;  /* 0x0000006506647207 */ /* 0x000fe40005800000 */
[----:B------:R-:W-:-:S07]  /*0c90*/  SEL R101, R101, R6, !P3 ;  /* 0x0000000665657207 */ /* 0x000fce0005800000 */
.L_x_4:
[----:B------:R-:W-:-:S08]  /*0ca0*/  NOP ;  /* 0x0000000000007918 */ /* 0x000fd00000000000 */
[----:B------:R-:W0:Y:S02]  /*0cb0*/  USETMAXREG.TRY_ALLOC.CTAPOOL UP0, 0xe8 ;  /* 0x000000e8000079c8 */ /* 0x000e240008000600 */
[----:B0-----:R-:W-:-:S13]  /*0cc0*/  PLOP3.LUT P0, PT, PT, PT, UP0, 0x80, 0x0 ;  /* 0x000000000000781c */ /* 0x001fda0003f0f008 */
[----:B------:R-:W-:Y:S05]  /*0cd0*/  @!P0 BRA `(.L_x_4) ;  /* 0xfffffffc00f08947 */ /* 0x000fea000383ffff */
[----:B------:R-:W-:Y:S01]  /*0ce0*/  ULDC.64 UR4, c[0x0][0x598] ;  /* 0x0001660000047ab9 */ /* 0x000fe20000000a00 */
[----:B------:R-:W-:Y:S01]  /*0cf0*/  ULDC.64 UR38, c[0x0][0x208] ;  /* 0x0000820000267ab9 */ /* 0x000fe20000000a00 */
[----:B------:R-:W-:-:S04]  /*0d00*/  ISETP.NE.U32.AND P0, PT, RZ, UR4, PT ;  /* 0x00000004ff007c0c */ /* 0x000fc8000bf05070 */
[----:B------:R-:W-:-:S13]  /*0d10*/  ISETP.NE.AND.EX P0, PT, RZ, UR5, PT, P0 ;  /* 0x00000005ff007c0c */ /* 0x000fda000bf05300 */
[----:B------:R-:W-:Y:S05]  /*0d20*/  @!P0 BRA `(.L_x_7) ;  /* 0x00000000001c8947 */ /* 0x000fea0003800000 */
[----:B------:R-:W0:Y:S02]  /*0d30*/  LDC.64 R6, c[0x0][0x598] ;  /* 0x00016600ff067b82 */ /* 0x000e240000000a00 */
[----:B0-----:R-:W2:Y:S02]  /*0d40*/  LDG.E.64 R6, desc[UR38][R6.64] ;  /* 0x0000002606067981 */ /* 0x001ea4000c1e1b00 */
[----:B--2---:R-:W-:-:S04]  /*0d50*/  ISETP.NE.U32.AND P0, PT, R6, RZ, PT ;  /* 0x000000ff0600720c */ /* 0x004fc80003f05070 */
[----:B------:R-:W-:-:S13]  /*0d60*/  ISETP.NE.AND.EX P0, PT, R7, RZ, PT, P0 ;  /* 0x000000ff0700720c */ /* 0x000fda0003f05300 */
[----:B------:R-:W-:Y:S05]  /*0d70*/  @!P0 BRA `(.L_x_7) ;  /* 0x0000000000088947 */ /* 0x000fea0003800000 */
[----:B------:R0:W5:Y:S01]  /*0d80*/  LD.E R19, desc[UR38][R6.64] ;  /* 0x0000002606137980 */ /* 0x000162000c101900 */
[----:B------:R-:W-:Y:S05]  /*0d90*/  BRA `(.L_x_8) ;  /* 0x0000000000247947 */ /* 0x000fea0003800000 */
.L_x_7:
[----:B------:R-:W-:Y:S02]  /*0da0*/  ULDC.64 UR4, c[0x0][0x588] ;  /* 0x0001620000047ab9 */ /* 0x000fe40000000a00 */
[----:B------:R-:W-:-:S04]  /*0db0*/  ISETP.NE.U32.AND P0, PT, RZ, UR4, PT ;  /* 0x00000004ff007c0c */ /* 0x000fc8000bf05070 */
[----:B------:R-:W-:-:S13]  /*0dc0*/  ISETP.NE.AND.EX P0, PT, RZ, UR5, PT, P0 ;  /* 0x00000005ff007c0c */ /* 0x000fda000bf05300 */
[----:B------:R-:W-:Y:S05]  /*0dd0*/  @!P0 BRA `(.L_x_9) ;  /* 0x00000000000c8947 */ /* 0x000fea0003800000 */
[----:B------:R-:W0:Y:S02]  /*0de0*/  LDC.64 R6, c[0x0][0x588] ;  /* 0x00016200ff067b82 */ /* 0x000e240000000a00 */
[----:B0-----:R1:W5:Y:S01]  /*0df0*/  LDG.E R19, desc[UR38][R6.64] ;  /* 0x0000002606137981 */ /* 0x001362000c1e1900 */
[----:B------:R-:W-:Y:S05]  /*0e00*/  BRA `(.L_x_8) ;  /* 0x0000000000087947 */ /* 0x000fea0003800000 */
.L_x_9:
[----:B------:R-:W-:Y:S02]  /*0e10*/  ULDC UR4, c[0x0][0x580] ;  /* 0x0001600000047ab9 */ /* 0x000fe40000000800 */
[----:B------:R-:W-:-:S07]  /*0e20*/  IMAD.U32 R19, RZ, RZ, UR4 ;  /* 0x00000004ff137e24 */ /* 0x000fce000f8e00ff */
.L_x_8:
[----:B------:R-:W-:Y:S02]  /*0e30*/  ULDC.64 UR4, c[0x0][0x5a0] ;  /* 0x0001680000047ab9 */ /* 0x000fe40000000a00 */
[----:B------:R-:W-:-:S04]  /*0e40*/  ISETP.NE.U32.AND P0, PT, RZ, UR4, PT ;  /* 0x00000004ff007c0c */ /* 0x000fc8000bf05070 */
[----:B------:R-:W-:-:S13]  /*0e50*/  ISETP.NE.AND.EX P0, PT, RZ, UR5, PT, P0 ;  /* 0x00000005ff007c0c */ /* 0x000fda000bf05300 */
[----:B------:R-:W-:Y:S05]  /*0e60*/  @!P0 BRA `(.L_x_10) ;  /* 0x00000000001c8947 */ /* 0x000fea0003800000 */
[----:B01----:R-:W0:Y:S02]  /*0e70*/  LDC.64 R6, c[0x0][0x5a0] ;  /* 0x00016800ff067b82 */ /* 0x003e240000000a00 */
[----:B0-----:R-:W2:Y:S02]  /*0e80*/  LDG.E.64 R6, desc[UR38][R6.64] ;  /* 0x0000002606067981 */ /* 0x001ea4000c1e1b00 */
[----:B--2---:R-:W-:-:S04]  /*0e90*/  ISETP.NE.U32.AND P0, PT, R6, RZ, PT ;  /* 0x000000ff0600720c */ /* 0x004fc80003f05070 */
[----:B------:R-:W-:-:S13]  /*0ea0*/  ISETP.NE.AND.EX P0, PT, R7, RZ, PT, P0 ;  /* 0x000000ff0700720c */ /* 0x000fda0003f05300 */
[----:B------:R-:W-:Y:S05]  /*0eb0*/  @!P0 BRA `(.L_x_10) ;  /* 0x0000000000088947 */ /* 0x000fea0003800000 */
[----:B------:R0:W5:Y:S01]  /*0ec0*/  LD.E R88, desc[UR38][R6.64] ;  /* 0x0000002606587980 */ /* 0x000162000c101900 */
[----:B------:R-:W-:Y:S05]  /*0ed0*/  BRA `(.L_x_11) ;  /* 0x0000000000247947 */ /* 0x000fea0003800000 */
.L_x_10:
[----:B------:R-:W-:Y:S02]  /*0ee0*/  ULDC.64 UR4, c[0x0][0x590] ;  /* 0x0001640000047ab9 */ /* 0x000fe40000000a00 */
[----:B------:R-:W-:-:S04]  /*0ef0*/  ISETP.NE.U32.AND P0, PT, RZ, UR4, PT ;  /* 0x00000004ff007c0c */ /* 0x000fc8000bf05070 */
[----:B------:R-:W-:-:S13]  /*0f00*/  ISETP.NE.AND.EX P0, PT, RZ, UR5, PT, P0 ;  /* 0x00000005ff007c0c */ /* 0x000fda000bf05300 */
[----:B------:R-:W-:Y:S05]  /*0f10*/  @!P0 BRA `(.L_x_12) ;  /* 0x00000000000c8947 */ /* 0x000fea0003800000 */
[----:B------:R-:W2:Y:S02]  /*0f20*/  LDC.64 R88, c[0x0][0x590] ;  /* 0x00016400ff587b82 */ /* 0x000ea40000000a00 */
[----:B--2---:R2:W5:Y:S01]  /*0f30*/  LDG.E R88, desc[UR38][R88.64] ;  /* 0x0000002658587981 */ /* 0x004562000c1e1900 */
[----:B------:R-:W-:Y:S05]  /*0f40*/  BRA `(.L_x_11) ;  /* 0x0000000000087947 */ /* 0x000fea0003800000 */
.L_x_12:
[----:B------:R-:W-:Y:S02]  /*0f50*/  ULDC UR4, c[0x0][0x584] ;  /* 0x0001610000047ab9 */ /* 0x000fe40000000800 */
[----:B------:R-:W-:-:S07]  /*0f60*/  IMAD.U32 R88, RZ, RZ, UR4 ;  /* 0x00000004ff587e24 */ /* 0x000fce000f8e00ff */
.L_x_11:
[----:B------:R-:W-:-:S13]  /*0f70*/  LOP3.LUT P0, RZ, R0, 0xff, RZ, 0xc0, !PT ;  /* 0x000000ff00ff7812 */ /* 0x000fda000780c0ff */
[----:B------:R-:W-:Y:S05]  /*0f80*/  @!P0 EXIT ;  /* 0x000000000000894d */ /* 0x000fea0003800000 */
[----:B------:R-:W3:Y:S01]  /*0f90*/  LDC R90, c[0x0][0x658] ;  /* 0x00019600ff5a7b82 */ /* 0x000ee20000000800 */
[----:B------:R-:W-:Y:S01]  /*0fa0*/  ULDC.64 UR6, c[0x0][0x288] ;  /* 0x0000a20000067ab9 */ /* 0x000fe20000000a00 */
[----:B------:R-:W-:Y:S01]  /*0fb0*/  LOP3.LUT R14, R14, 0x1, RZ, 0xc0, !PT ;  /* 0x000000010e0e7812 */ /* 0x000fe200078ec0ff */
[----:B------:R-:W-:Y:S01]  /*0fc0*/  UIADD3 UR4, UR7, 0x3f, URZ ;  /* 0x0000003f07047890 */ /* 0x000fe2000fffe03f */
[----:B------:R-:W-:Y:S01]  /*0fd0*/  SHF.R.U32.HI R0, RZ, 0x2, R3 ;  /* 0x00000002ff007819 */ /* 0x000fe20000011603 */
[----:B01----:R-:W-:Y:S01]  /*0fe0*/  IMAD.MOV.U32 R7, RZ, RZ, -0x1 ;  /* 0xffffffffff077424 */ /* 0x003fe200078e00ff */
[----:B------:R-:W-:Y:S01]  /*0ff0*/  SHF.R.U32.HI R4, RZ, 0x1, R4 ;  /* 0x00000001ff047819 */ /* 0x000fe20000011604 */
[----:B------:R-:W-:Y:S01]  /*1000*/  USHF.R.S32.HI UR5, URZ, 0x1f, UR4 ;  /* 0x0000001f3f057899 */ /* 0x000fe20008011404 */
[----:B------:R-:W0:Y:S01]  /*1010*/  LDC.64 R92, c[0x0][0x5c8] ;  /* 0x00017200ff5c7b82 */ /* 0x000e220000000a00 */
[----:B------:R-:W-:Y:S01]  /*1020*/  IMAD.SHL.U32 R5, R14, 0x40, RZ ;  /* 0x000000400e057824 */ /* 0x000fe200078e00ff */
[----:B------:R-:W-:Y:S01]  /*1030*/  LOP3.LUT R0, R0, 0x7, RZ, 0xc0, !PT ;  /* 0x0000000700007812 */ /* 0x000fe200078ec0ff */
[----:B------:R-:W-:Y:S01]  /*1040*/  ULEA.HI UR5, UR5, UR4, URZ, 0x6 ;  /* 0x0000000405057291 */ /* 0x000fe2000f8f303f */
[----:B------:R-:W-:Y:S01]  /*1050*/  LOP3.LUT R23, R4, 0x30, RZ, 0xc0, !PT ;  /* 0x0000003004177812 */ /* 0x000fe200078ec0ff */
[----:B------:R-:W-:Y:S01]  /*1060*/  IMAD.MOV.U32 R9, RZ, RZ, 0x1 ;  /* 0x00000001ff097424 */ /* 0x000fe200078e00ff */
[--C-:B------:R-:W-:Y:S01]  /*1070*/  LOP3.LUT R22, R5, 0x40, R0.reuse, 0xe2, !PT ;  /* 0x0000004005167812 */ /* 0x100fe200078ee200 */
[----:B------:R-:W-:Y:S01]  /*1080*/  USHF.R.S32.HI UR43, URZ, 0x6, UR5 ;  /* 0x000000063f2b7899 */ /* 0x000fe20008011405 */
[----:B------:R-:W1:Y:S01]  /*1090*/  LDC R95, c[0x0][0x600] ;  /* 0x00018000ff5f7b82 */ /* 0x000e620000000800 */
[-C--:B------:R-:W-:Y:S01]  /*10a0*/  IADD3 R5, RZ, -R23.reuse, -R0 ;  /* 0x80000017ff057210 */ /* 0x080fe20007ffe800 */
[----:B------:R-:W-:Y:S01]  /*10b0*/  IMAD.U32 R6, RZ, RZ, UR6 ;  /* 0x00000006ff067e24 */ /* 0x000fe2000f8e00ff */
[C---:B--2---:R-:W-:Y:S01]  /*10c0*/  LOP3.LUT R89, R3.reuse, 0x3, RZ, 0xc0, !PT ;  /* 0x0000000303597812 */ /* 0x044fe200078ec0ff */
[----:B------:R-:W-:Y:S01]  /*10d0*/  UISETP.LT.AND UP0, UPT, UR43, 0x1, UPT ;  /* 0x000000012b00788c */ /* 0x000fe2000bf01270 */
[----:B------:R-:W-:Y:S01]  /*10e0*/  LOP3.LUT R94, R3, 0x80, RZ, 0xc0, !PT ;  /* 0x00000080035e7812 */ /* 0x000fe200078ec0ff */
[----:B------:R-:W-:Y:S01]  /*10f0*/  IMAD R5, R14, -0x40, R5 ;  /* 0xffffffc00e057824 */ /* 0x000fe200078e0205 */
[----:B------:R-:W-:Y:S01]  /*1100*/  ULDC UR4, c[0x0][0x284] ;  /* 0x0000a10000047ab9 */ /* 0x000fe20000000800 */
[-C--:B---3--:R-:W-:Y:S01]  /*1110*/  SHF.L.U32 R7, R7, R90.reuse, RZ ;  /* 0x0000005a07077219 */ /* 0x088fe200000006ff */
[----:B------:R-:W-:Y:S01]  /*1120*/  USEL UR44, UR43, 0x1, UP0 ;  /* 0x000000012b2c7887 */ /* 0x000fe20008000000 */
[----:B------:R-:W-:Y:S01]  /*1130*/  LOP3.LUT R22, R22, R23, RZ, 0xfc, !PT ;  /* 0x0000001716167212 */ /* 0x000fe200078efcff */
[----:B------:R-:W-:Y:S01]  /*1140*/  IMAD R89, R89, -0x2, R6 ;  /* 0xfffffffe59597824 */ /* 0x000fe200078e0206 */
[----:B------:R-:W-:Y:S01]  /*1150*/  SHF.L.U32 R90, R9, R90, RZ ;  /* 0x0000005a095a7219 */ /* 0x000fe200000006ff */
[----:B------:R-:W-:Y:S01]  /*1160*/  VIADD R97, R5, UR4 ;  /* 0x0000000405617c36 */ /* 0x000fe20008000000 */
[----:B------:R-:W-:Y:S01]  /*1170*/  LOP3.LUT R98, R18, 0x1, RZ, 0xfc, !PT ;  /* 0x0000000112627812 */ /* 0x000fe200078efcff */
[----:B------:R-:W-:Y:S01]  /*1180*/  IMAD.MOV.U32 R23, RZ, RZ, RZ ;  /* 0x000000ffff177224 */ /* 0x000fe200078e00ff */
[C---:B0-----:R-:W-:Y:S01]  /*1190*/  SHF.L.U64.HI R91, R92.reuse, 0x3, R93 ;  /* 0x000000035c5b7819 */ /* 0x041fe2000001025d */
[----:B------:R-:W-:Y:S01]  /*11a0*/  IMAD.SHL.U32 R92, R92, 0x8, RZ ;  /* 0x000000085c5c7824 */ /* 0x000fe200078e00ff */
[----:B------:R-:W-:Y:S01]  /*11b0*/  SHF.R.U32.HI R94, RZ, 0x7, R94 ;  /* 0x00000007ff5e7819 */ /* 0x000fe2000001165e */
[----:B------:R-:W-:Y:S01]  /*11c0*/  IMAD.SHL.U32 R93, R3, 0x2, RZ ;  /* 0x00000002035d7824 */ /* 0x000fe200078e00ff */
[----:B------:R-:W-:Y:S01]  /*11d0*/  LOP3.LUT R96, RZ, R7, RZ, 0x33, !PT ;  /* 0x00000007ff607212 */ /* 0x000fe200078e33ff */
[----:B------:R-:W-:Y:S01]  /*11e0*/  UIADD3 UR44, UR43, -UR44, URZ ;  /* 0x8000002c2b2c7290 */ /* 0x000fe2000fffe03f */
[----:B------:R-:W-:Y:S01]  /*11f0*/  UMOV UR40, URZ ;  /* 0x0000003f00287c82 */ /* 0x000fe20008000000 */
[----:B-1----:R-:W-:Y:S01]  /*1200*/  VIADD R95, R95, 0xffffffff ;  /* 0xffffffff5f5f7836 */ /* 0x002fe20000000000 */
[----:B------:R-:W-:-:S09]  /*1210*/  UMOV UR41, URZ ;  /* 0x0000003f00297c82 */ /* 0x000fd20008000000 */
.L_x_158:
[----:B0-----:R-:W0:Y:S01]  /*1220*/  SHFL.IDX PT, R0, R94, RZ, 0x1f ;  /* 0x00001fff5e007589 */ /* 0x001e2200000e0000 */
[----:B-1----:R-:W1:Y:S01]  /*1230*/  S2UR UR7, SR_CgaCtaId ;  /* 0x00000000000779c3 */ /* 0x002e620000008800 */
[----:B------:R-:W-:Y:S01]  /*1240*/  UMOV UR6, 0x400 ;  /* 0x0000040000067882 */ /* 0x000fe20000000000 */
[----:B0-----:R-:W-:Y:S01]  /*1250*/  R2UR UR4, R0 ;  /* 0x00000000000472ca */ /* 0x001fe200000e0000 */
[----:B-1----:R-:W-:-:S12]  /*1260*/  ULEA UR46, UR7, UR6, 0x18 ;  /* 0x00000006072e7291 */ /* 0x002fd8000f8ec03f */
[----:B------:R-:W-:-:S04]  /*1270*/  ULEA.HI UR5, UR4, UR4, URZ, 0x1 ;  /* 0x0000000404057291 */ /* 0x000fc8000f8f083f */
[----:B------:R-:W-:-:S04]  /*1280*/  ULOP3.LUT UR5, UR5, 0x7fffe, URZ, 0xc0, !UPT ;  /* 0x0007fffe05057892 */ /* 0x000fc8000f8ec03f */
[----:B------:R-:W-:-:S03]  /*1290*/  UIADD3 UR5, UR4, -UR5, URZ ;  /* 0x8000000504057290 */ /* 0x000fc6000fffe03f */
[----:B------:R-:W-:Y:S01]  /*12a0*/  ULDC UR4, c[0x0][0x28c] ;  /* 0x0000a30000047ab9 */ /* 0x000fe20000000800 */
[----:B------:R-:W-:Y:S01]  /*12b0*/  ULEA UR5, UR5, UR46, 0xd ;  /* 0x0000002e05057291 */ /* 0x000fe2000f8e683f */
[----:B------:R-:W-:-:S03]  /*12c0*/  ISETP.LT.AND P0, PT, RZ, UR4, PT ;  /* 0x00000004ff007c0c */ /* 0x000fc6000bf01270 */
[----:B------:R-:W-:-:S04]  /*12d0*/  UIADD3 UR5, UR5, 0x180, URZ ;  /* 0x0000018005057890 */ /* 0x000fc8000fffe03f */
[----:B------:R-:W-:-:S04]  /*12e0*/  USHF.R.U32.HI UR5, URZ, 0x4, UR5 ;  /* 0x000000043f057899 */ /* 0x000fc80008011605 */
[----:B------:R-:W-:Y:S02]  /*12f0*/  ULOP3.LUT UR45, UR5, 0x3fff, URZ, 0xc0, !UPT ;  /* 0x00003fff052d7892 */ /* 0x000fe4000f8ec03f */
[----:B--2345:R-:W-:Y:S10]  /*1300*/  @P0 BRA `(.L_x_13) ;  /* 0x0000000000400947 */ /* 0x03cff40003800000 */
[----:B------:R-:W-:Y:S01]  /*1310*/  MOV R0, 0x0 ;  /* 0x0000000000007802 */ /* 0x000fe20000000f00 */
[----:B------:R-:W-:Y:S01]  /*1320*/  ULDC.64 UR4, c[0x4][0x68] ;  /* 0x01001a0000047ab9 */ /* 0x000fe20000000a00 */
[----:B------:R-:W-:Y:S01]  /*1330*/  ULDC.64 UR6, c[0x4][0x8] ;  /* 0x0100020000067ab9 */ /* 0x000fe20000000a00 */
[----:B------:R-:W-:Y:S01]  /*1340*/  IMAD.U32 R4, RZ, RZ, UR4 ;  /* 0x00000004ff047e24 */ /* 0x000fe2000f8e00ff */
[----:B------:R0:W1:Y:S01]  /*1350*/  LDC.64 R14, c[0x4][R0] ;  /* 0x01000000000e7b82 */ /* 0x0000620000000a00 */
[----:B------:R-:W-:Y:S01]  /*1360*/  IMAD.U32 R5, RZ, RZ, UR5 ;  /* 0x00000005ff057e24 */ /* 0x000fe2000f8e00ff */
[----:B------:R-:W-:Y:S01]  /*1370*/  ULDC.64 UR4, c[0x4][0x70] ;  /* 0x01001c0000047ab9 */ /* 0x000fe20000000a00 */
[----:B------:R-:W-:Y:S02]  /*1380*/  IMAD.U32 R10, RZ, RZ, UR6 ;  /* 0x00000006ff0a7e24 */ /* 0x000fe4000f8e00ff */
[----:B------:R-:W-:Y:S02]  /*1390*/  IMAD.U32 R6, RZ, RZ, UR4 ;  /* 0x00000004ff067e24 */ /* 0x000fe4000f8e00ff */
[----:B------:R-:W-:-:S02]  /*13a0*/  IMAD.U32 R7, RZ, RZ, UR5 ;  /* 0x00000005ff077e24 */ /* 0x000fc4000f8e00ff */
[----:B------:R-:W-:Y:S02]  /*13b0*/  IMAD.U32 R11, RZ, RZ, UR7 ;  /* 0x00000007ff0b7e24 */ /* 0x000fe4000f8e00ff */
[----:B------:R-:W-:Y:S02]  /*13c0*/  IMAD.MOV.U32 R8, RZ, RZ, 0x1e1 ;  /* 0x000001e1ff087424 */ /* 0x000fe400078e00ff */
[----:B------:R-:W-:Y:S02]  /*13d0*/  IMAD.MOV.U32 R12, RZ, RZ, 0x1 ;  /* 0x00000001ff0c7424 */ /* 0x000fe400078e00ff */
[----:B0-----:R-:W-:-:S07]  /*13e0*/  IMAD.MOV.U32 R13, RZ, RZ, RZ ;  /* 0x000000ffff0d7224 */ /* 0x001fce00078e00ff */
[----:B------:R-:W-:-:S07]  /*13f0*/  LEPC R20, `(.L_x_13) ;  /* 0x000000001014794e */ /* 0x000fce0000000000 */
[----:B-1---5:R-:W-:Y:S05]  /*1400*/  CALL.ABS.NOINC R14 ;  /* 0x000000000e007343 */ /* 0x022fea0003c00000 */
.L_x_13:
[----:B------:R-:W-:-:S13]  /*1410*/  ISETP.NE.AND P0, PT, R98, 0x3, PT ;  /* 0x000000036200780c */ /* 0x000fda0003f05270 */
[----:B------:R-:W-:Y:S05]  /*1420*/  @!P0 BRA `(.L_x_14) ;  /* 0x0000000000048947 */ /* 0x000fea0003800000 */
[----:B------:R-:W-:Y:S01]  /*1430*/  BPT.TRAP 0x1 ;  /* 0x000000040000795c */ /* 0x000fe20000300000 */
.L_x_14:
[----:B------:R-:W-:Y:S02]  /*1440*/  IMAD.U32 R3, RZ, RZ, UR41 ;  /* 0x00000029ff037e24 */ /* 0x000fe4000f8e00ff */
[----:B------:R-:W-:-:S03]  /*1450*/  IMAD.U32 R0, RZ, RZ, UR40 ;  /* 0x00000028ff007e24 */ /* 0x000fc6000f8e00ff */
[----:B------:R-:W-:Y:S02]  /*1460*/  LEA R3, R3, UR46, 0x3 ;  /* 0x0000002e03037c11 */ /* 0x000fe4000f8e18ff */
[----:B------:R-:W-:-:S04]  /*1470*/  SHF.L.U32 R0, R0, 0x1f, RZ ;  /* 0x0000001f00007819 */ /* 0x000fc800000006ff */
[----:B------:R0:W1:Y:S01]  /*1480*/  SYNCS.PHASECHK.TRANS64.TRYWAIT P1, [R3+URZ], R0 ;  /* 0x00000000030075a7 */ /* 0x000062000802017f */
[----:B------:R-:W-:Y:S05]  /*1490*/  @!P0 BRA `(.L_x_15) ;  /* 0x0000000000048947 */ /* 0x000fea0003800000 */
[----:B------:R-:W-:Y:S01]  /*14a0*/  BPT.TRAP 0x1 ;  /* 0x000000040000795c */ /* 0x000fe20000300000 */
.L_x_15:
[----:B------:R-:W-:-:S05]  /*14b0*/  IMAD.U32 R4, RZ, RZ, UR44 ;  /* 0x0000002cff047e24 */ /* 0x000fca000f8e00ff */
[----:B------:R-:W-:Y:S01]  /*14c0*/  ISETP.GE.AND P2, PT, R4, 0x1, PT ;  /* 0x000000010400780c */ /* 0x000fe20003f46270 */
[----:B-1----:R-:W-:-:S12]  /*14d0*/  @P1 BRA `(.L_x_16) ;  /* 0x0000000000081947 */ /* 0x002fd80003800000 */
[----:B------:R-:W1:Y:S02]  /*14e0*/  SYNCS.PHASECHK.TRANS64.TRYWAIT P1, [R3+URZ], R0 ;  /* 0x00000000030075a7 */ /* 0x000e64000802017f */
[----:B-1----:R-:W-:Y:S05]  /*14f0*/  @!P1 BRA `(.L_x_17) ;  /* 0x00000068002c9947 */ /* 0x002fea0003800000 */
.L_x_16:
[----:B------:R-:W-:Y:S05]  /*1500*/  WARPSYNC.ALL ;  /* 0x0000000000007948 */ /* 0x000fea0003800000 */
[----:B------:R-:W-:Y:S01]  /*1510*/  UIADD3 UR4, UR46, 0x1c180, URZ ;  /* 0x0001c1802e047890 */ /* 0x000fe2000fffe03f */
[----:B------:R-:W-:Y:S01]  /*1520*/  WARPGROUP.ARRIVE ;  /* 0x00000000000079c5 */ /* 0x000fe20000000000 */
[----:B------:R-:W-:Y:S02]  /*1530*/  ULEA UR5, UR41, UR45, 0xa ;  /* 0x0000002d29057291 */ /* 0x000fe4000f8e503f */
[----:B------:R-:W-:Y:S01]  /*1540*/  USHF.R.U32.HI UR4, URZ, 0x4, UR4 ;  /* 0x000000043f047899 */ /* 0x000fe20008011604 */
[----:B------:R-:W-:Y:S01]  /*1550*/  UMOV UR9, 0x40000040 ;  /* 0x4000004000097882 */ /* 0x000fe20000000000 */
[----:B------:R-:W-:-:S02]  /*1560*/  UMOV UR11, 0x40000040 ;  /* 0x40000040000b7882 */ /* 0x000fc40000000000 */
[----:B------:R-:W-:Y:S01]  /*1570*/  ULOP3.LUT UR4, UR4, 0x3fff, URZ, 0xc0, !UPT ;  /* 0x00003fff04047892 */ /* 0x000fe2000f8ec03f */
[----:B------:R-:W-:-:S03]  /*1580*/  UMOV UR8, UR5 ;  /* 0x0000000500087c82 */ /* 0x000fc60008000000 */
[----:B------:R-:W-:-:S04]  /*1590*/  ULOP3.LUT UR4, UR4, 0x10000, URZ, 0xfc, !UPT ;  /* 0x0001000004047892 */ /* 0x000fc8000f8efc3f */
[----:B------:R-:W-:-:S07]  /*15a0*/  ULEA UR6, UR41, UR4, 0xa ;  /* 0x0000000429067291 */ /* 0x000fce000f8e503f */
[----:B------:R-:W-:Y:S02]  /*15b0*/  UMOV UR10, UR6 ;  /* 0x00000006000a7c82 */ /* 0x000fe40008000000 */
[----:B------:R-:W-:Y:S01]  /*15c0*/  HGMMA.64x128x16.F32 R24, gdesc[UR8].tnspA, RZ, !UPT, gsb0 ;  /* 0x21e00000081879f0 */ /* 0x000fe2000c0008ff */
[----:B------:R-:W-:Y:S02]  /*15d0*/  UIADD3 UR8, UR5, 0x80, URZ ;  /* 0x0000008005087890 */ /* 0x000fe4000fffe03f */
[----:B------:R-:W-:Y:S01]  /*15e0*/  UIADD3 UR10, UR6, 0x2, URZ ;  /* 0x00000002060a7890 */ /* 0x000fe2000fffe03f */
[----:B------:R-:W-:Y:S01]  /*15f0*/  UMOV UR9, 0x40000040 ;  /* 0x4000004000097882 */ /* 0x000fe20000000000 */
[----:B------:R-:W-:Y:S01]  /*1600*/  UMOV UR11, 0x40000040 ;  /* 0x40000040000b7882 */ /* 0x000fe20000000000 */
[----:B------:R-:W-:Y:S02]  /*1610*/  WARPGROUP.DEPBAR.LE gsb0, 0x0 ;  /* 0x00008000000079c5 */ /* 0x000fe40000010000 */
[----:B------:R-:W-:-:S06]  /*1620*/  WARPGROUP.ARRIVE ;  /* 0x00000000000079c5 */ /* 0x000fcc0000000000 */
[----:B------:R-:W-:Y:S01]  /*1630*/  HGMMA.64x128x16.F32 R24, gdesc[UR8].tnspA, R24, gsb0 ;  /* 0x21e00000081879f0 */ /* 0x000fe20008000818 */
        /* <DEDUP_REMOVED lines=13> */
[----:B------:R-:W-:Y:S03]  /*1710*/  HGMMA.64x128x16.F32 R24, gdesc[UR8].tnspA, R24, gsb0 ;  /* 0x21e00000081879f0 */ /* 0x000fe60008000818 */
[----:B------:R-:W-:Y:S02]  /*1720*/  WARPGROUP.DEPBAR.LE gsb0, 0x0 ;  /* 0x00008000000079c5 */ /* 0x000fe40000010000 */
[----:B------:R-:W-:Y:S05]  /*1730*/  @!P2 BRA `(.L_x_18) ;  /* 0x00000004001ca947 */ /* 0x000fea0003800000 */
[----:B------:R-:W-:Y:S01]  /*1740*/  UIADD3 UR5, UR41, 0x1, URZ ;  /* 0x0000000129057890 */ /* 0x000fe2000fffe03f */
[----:B01----:R-:W-:-:S03]  /*1750*/  IMAD.U32 R0, RZ, RZ, UR44 ;  /* 0x0000002cff007e24 */ /* 0x003fc6000f8e00ff */
[----:B------:R-:W-:-:S04]  /*1760*/  UISETP.NE.AND UP0, UPT, UR5, 0x7, UPT ;  /* 0x000000070500788c */ /* 0x000fc8000bf05270 */
[----:B------:R-:W-:Y:S02]  /*1770*/  USEL UR6, URZ, 0x1, UP0 ;  /* 0x000000013f067887 */ /* 0x000fe40008000000 */
[----:B------:R-:W-:Y:S02]  /*1780*/  USEL UR5, UR5, URZ, UP0 ;  /* 0x0000003f05057287 */ /* 0x000fe40008000000 */
[----:B------:R-:W-:-:S06]  /*1790*/  ULOP3.LUT UR6, UR40, UR6, URZ, 0x3c, !UPT ;  /* 0x0000000628067292 */ /* 0x000fcc000f8e3c3f */
[----:B------:R-:W-:Y:S01]  /*17a0*/  IMAD.U32 R5, RZ, RZ, UR6 ;  /* 0x00000006ff057e24 */ /* 0x000fe2000f8e00ff */
[----:B------:R-:W-:-:S06]  /*17b0*/  UMOV UR6, UR41 ;  /* 0x0000002900067c82 */ /* 0x000fcc0008000000 */
.L_x_25:
[----:B01----:R-:W-:Y:S05]  /*17c0*/  @!P0 BRA `(.L_x_19) ;  /* 0x0000000000048947 */ /* 0x003fea0003800000 */
[----:B------:R-:W-:Y:S01]  /*17d0*/  BPT.TRAP 0x1 ;  /* 0x000000040000795c */ /* 0x000fe20000300000 */
.L_x_19:
[----:B------:R-:W0:Y:S01]  /*17e0*/  S2UR UR8, SR_CgaCtaId ;  /* 0x00000000000879c3 */ /* 0x000e220000008800 */
[----:B------:R-:W-:Y:S01]  /*17f0*/  UMOV UR7, 0x400 ;  /* 0x0000040000077882 */ /* 0x000fe20000000000 */
[----:B------:R-:W-:Y:S01]  /*1800*/  SHF.L.U32 R3, R5, 0x1f, RZ ;  /* 0x0000001f05037819 */ /* 0x000fe200000006ff */
[----:B0-----:R-:W-:-:S04]  /*1810*/  ULEA UR13, UR8, UR7, 0x18 ;  /* 0x00000007080d7291 */ /* 0x001fc8000f8ec03f */
[----:B------:R-:W-:-:S09]  /*1820*/  ULEA UR7, UR5, UR13, 0x3 ;  /* 0x0000000d05077291 */ /* 0x000fd2000f8e183f */
[----:B------:R0:W1:Y:S01]  /*1830*/  SYNCS.PHASECHK.TRANS64.TRYWAIT P1, [UR7], R3 ;  /* 0x00000003ff0075a7 */ /* 0x0000620008020147 */
[----:B------:R-:W-:Y:S05]  /*1840*/  @!P0 BRA `(.L_x_20) ;  /* 0x0000000000048947 */ /* 0x000fea0003800000 */
[----:B------:R-:W-:Y:S01]  /*1850*/  BPT.TRAP 0x1 ;  /* 0x000000040000795c */ /* 0x000fe20000300000 */
.L_x_20:
[----:B-1----:R-:W-:Y:S05]  /*1860*/  @P1 BRA `(.L_x_21) ;  /* 0x0000000000081947 */ /* 0x002fea0003800000 */
[----:B------:R-:W1:Y:S02]  /*1870*/  SYNCS.PHASECHK.TRANS64.TRYWAIT P1, [UR7], R3 ;  /* 0x00000003ff0075a7 */ /* 0x000e640008020147 */
[----:B-1----:R-:W-:Y:S05]  /*1880*/  @!P1 BRA `(.L_x_22) ;  /* 0x00000064005c9947 */ /* 0x002fea0003800000 */
.L_x_21:
[----:B------:R-:W-:Y:S01]  /*1890*/  ULEA UR7, UR5, UR45, 0xa ;  /* 0x0000002d05077291 */ /* 0x000fe2000f8e503f */
[----:B------:R-:W-:Y:S01]  /*18a0*/  WARPGROUP.ARRIVE ;  /* 0x00000000000079c5 */ /* 0x000fe20000000000 */
[----:B------:R-:W-:Y:S01]  /*18b0*/  ULEA UR12, UR5, UR4, 0xa ;  /* 0x00000004050c7291 */ /* 0x000fe2000f8e503f */
[----:B------:R-:W-:Y:S01]  /*18c0*/  UMOV UR9, 0x40000040 ;  /* 0x4000004000097882 */ /* 0x000fe20000000000 */
[----:B------:R-:W-:-:S03]  /*18d0*/  UMOV UR11, 0x40000040 ;  /* 0x40000040000b7882 */ /* 0x000fc60000000000 */
[----:B------:R-:W-:Y:S02]  /*18e0*/  UMOV UR8, UR7 ;  /* 0x0000000700087c82 */ /* 0x000fe40008000000 */
[----:B------:R-:W-:Y:S02]  /*18f0*/  UMOV UR10, UR12 ;  /* 0x0000000c000a7c82 */ /* 0x000fe40008000000 */
[----:B------:R-:W-:Y:S01]  /*1900*/  HGMMA.64x128x16.F32 R24, gdesc[UR8].tnspA, R24, gsb0 ;  /* 0x21e00000081879f0 */ /* 0x000fe20008000818 */
[----:B------:R-:W-:Y:S02]  /*1910*/  UIADD3 UR8, UR7, 0x80, URZ ;  /* 0x0000008007087890 */ /* 0x000fe4000fffe03f */
[----:B------:R-:W-:Y:S01]  /*1920*/  UIADD3 UR10, UR12, 0x2, URZ ;  /* 0x000000020c0a7890 */ /* 0x000fe2000fffe03f */
[----:B------:R-:W-:Y:S01]  /*1930*/  UMOV UR9, 0x40000040 ;  /* 0x4000004000097882 */ /* 0x000fe20000000000 */
[----:B------:R-:W-:Y:S01]  /*1940*/  UMOV UR11, 0x40000040 ;  /* 0x40000040000b7882 */ /* 0x000fe20000000000 */
[----:B------:R-:W-:-:S02]  /*1950*/  WARPGROUP.DEPBAR.LE gsb0, 0x0 ;  /* 0x00008000000079c5 */ /* 0x000fc40000010000 */
        /* <DEDUP_REMOVED lines=18> */
[----:B------:R-:W-:Y:S01]  /*1a80*/  BPT.TRAP 0x1 ;  /* 0x000000040000795c */ /* 0x000fe20000300000 */
.L_x_23:
[----:B------:R-:W-:Y:S01]  /*1a90*/  ULEA UR7, UR6, UR13, 0x3 ;  /* 0x0000000d06077291 */ /* 0x000fe2000f8e183f */
[----:B------:R-:W-:-:S03]  /*1aa0*/  ISETP.GT.U32.AND P1, PT, R18, 0x1, PT ;  /* 0x000000011200780c */ /* 0x000fc60003f24070 */
[----:B------:R-:W-:-:S04]  /*1ab0*/  UIADD3 UR7, UR7, 0x38, URZ ;  /* 0x0000003807077890 */ /* 0x000fc8000fffe03f */
[----:B------:R-:W-:-:S09]  /*1ac0*/  UPRMT UR7, URZ, 0x654, UR7 ;  /* 0x000006543f077896 */ /* 0x000fd20008000007 */
[----:B------:R-:W-:Y:S01]  /*1ad0*/  SYNCS.ARRIVE.TRANS64.RED.A1T0 RZ, [UR7], RZ ;  /* 0x000000ffffff79a7 */ /* 0x000fe20008100407 */
[----:B------:R-:W-:Y:S05]  /*1ae0*/  @P1 BRA `(.L_x_24) ;  /* 0x0000000000041947 */ /* 0x000fea0003800000 */
[----:B------:R-:W-:Y:S01]  /*1af0*/  BPT.TRAP 0x1 ;  /* 0x000000040000795c */ /* 0x000fe20000300000 */
.L_x_24:
[----:B------:R-:W-:Y:S01]  /*1b00*/  UIADD3 UR5, UR5, 0x1, URZ ;  /* 0x0000000105057890 */ /* 0x000fe2000fffe03f */
[C---:B------:R-:W-:Y:S01]  /*1b10*/  ISETP.GT.AND P1, PT, R0.reuse, 0x1, PT ;  /* 0x000000010000780c */ /* 0x040fe20003f24270 */
[----:B------:R-:W-:Y:S01]  /*1b20*/  UIADD3 UR6, UR6, 0x1, URZ ;  /* 0x0000000106067890 */ /* 0x000fe2000fffe03f */
[----:B------:R-:W-:Y:S01]  /*1b30*/  VIADD R0, R0, 0xffffffff ;  /* 0xffffffff00007836 */ /* 0x000fe20000000000 */
[----:B------:R-:W-:Y:S02]  /*1b40*/  UISETP.NE.AND UP0, UPT, UR5, 0x7, UPT ;  /* 0x000000070500788c */ /* 0x000fe4000bf05270 */
[----:B------:R-:W-:Y:S02]  /*1b50*/  UISETP.NE.AND UP1, UPT, UR6, 0x7, UPT ;  /* 0x000000070600788c */ /* 0x000fe4000bf25270 */
[----:B------:R-:W-:Y:S02]  /*1b60*/  USEL UR7, URZ, 0x1, UP0 ;  /* 0x000000013f077887 */ /* 0x000fe40008000000 */
[----:B------:R-:W-:-:S02]  /*1b70*/  USEL UR5, UR5, URZ, UP0 ;  /* 0x0000003f05057287 */ /* 0x000fc40008000000 */
[----:B------:R-:W-:Y:S02]  /*1b80*/  USEL UR6, UR6, URZ, UP1 ;  /* 0x0000003f06067287 */ /* 0x000fe40008800000 */
[----:B------:R-:W-:Y:S01]  /*1b90*/  LOP3.LUT R5, R5, UR7, RZ, 0x3c, !PT ;  /* 0x0000000705057c12 */ /* 0x000fe2000f8e3cff */
[----:B------:R-:W-:Y:S09]  /*1ba0*/  @P1 BRA `(.L_x_25) ;  /* 0xfffffffc00041947 */ /* 0x000ff2000383ffff */
.L_x_18:
[----:B01----:R-:W0:Y:S02]  /*1bb0*/  LDC R0, c[0x0][0x28c] ;  /* 0x0000a300ff007b82 */ /* 0x003e240000000800 */
[----:B0-----:R-:W-:-:S13]  /*1bc0*/  ISETP.GE.AND P1, PT, R0, 0x1, PT ;  /* 0x000000010000780c */ /* 0x001fda0003f26270 */
[----:B------:R-:W-:Y:S05]  /*1bd0*/  @!P1 BRA `(.L_x_26) ;  /* 0x0000000000489947 */ /* 0x000fea0003800000 */
[----:B------:R-:W-:Y:S05]  /*1be0*/  @!P0 BRA `(.L_x_27) ;  /* 0x0000000000048947 */ /* 0x000fea0003800000 */
[----:B------:R-:W-:Y:S01]  /*1bf0*/  BPT.TRAP 0x1 ;  /* 0x000000040000795c */ /* 0x000fe20000300000 */
.L_x_27:
[----:B------:R-:W0:Y:S01]  /*1c00*/  S2UR UR7, SR_CgaCtaId ;  /* 0x00000000000779c3 */ /* 0x000e220000008800 */
[----:B------:R-:W-:Y:S01]  /*1c10*/  UIADD3 UR6, UR44, UR41, URZ ;  /* 0x000000292c067290 */ /* 0x000fe2000fffe03f */
[----:B------:R-:W-:-:S03]  /*1c20*/  ISETP.GT.U32.AND P0, PT, R18, 0x1, PT ;  /* 0x000000011200780c */ /* 0x000fc60003f04070 */
[----:B------:R-:W-:-:S04]  /*1c30*/  UIMAD.WIDE.U32 UR4, UR6, 0x24924925, URZ ;  /* 0x24924925060478a5 */ /* 0x000fc8000f8e003f */
[----:B------:R-:W-:-:S04]  /*1c40*/  UIADD3 UR4, UR6, -UR5, URZ ;  /* 0x8000000506047290 */ /* 0x000fc8000fffe03f */
[----:B------:R-:W-:-:S03]  /*1c50*/  ULEA.HI UR4, UR4, UR5, URZ, 0x1f ;  /* 0x0000000504047291 */ /* 0x000fc6000f8ff83f */
[----:B------:R-:W-:Y:S01]  /*1c60*/  UMOV UR5, 0x400 ;  /* 0x0000040000057882 */ /* 0x000fe20000000000 */
[----:B------:R-:W-:-:S04]  /*1c70*/  USHF.R.U32.HI UR4, URZ, 0x2, UR4 ;  /* 0x000000023f047899 */ /* 0x000fc80008011604 */
[----:B------:R-:W-:Y:S02]  /*1c80*/  UIMAD UR4, UR4, -0x7, UR6 ;  /* 0xfffffff9040478a4 */ /* 0x000fe4000f8e0206 */
[----:B0-----:R-:W-:-:S04]  /*1c90*/  ULEA UR5, UR7, UR5, 0x18 ;  /* 0x0000000507057291 */ /* 0x001fc8000f8ec03f */
[----:B------:R-:W-:-:S04]  /*1ca0*/  ULEA UR4, UR4, UR5, 0x3 ;  /* 0x0000000504047291 */ /* 0x000fc8000f8e183f */
[----:B------:R-:W-:-:S04]  /*1cb0*/  UIADD3 UR4, UR4, 0x38, URZ ;  /* 0x0000003804047890 */ /* 0x000fc8000fffe03f */
[----:B------:R-:W-:-:S09]  /*1cc0*/  UPRMT UR4, URZ, 0x654, UR4 ;  /* 0x000006543f047896 */ /* 0x000fd20008000004 */
[----:B------:R-:W-:Y:S01]  /*1cd0*/  SYNCS.ARRIVE.TRANS64.RED.A1T0 RZ, [UR4], RZ ;  /* 0x000000ffffff79a7 */ /* 0x000fe20008100404 */
[----:B------:R-:W-:Y:S05]  /*1ce0*/  @P0 BRA `(.L_x_26) ;  /* 0x0000000000040947 */ /* 0x000fea0003800000 */
[----:B------:R-:W-:Y:S01]  /*1cf0*/  BPT.TRAP 0x1 ;  /* 0x000000040000795c */ /* 0x000fe20000300000 */
.L_x_26:
[----:B------:R-:W-:Y:S01]  /*1d00*/  UISETP.GE.U32.AND UP1, UPT, UR43, 0x7, UPT ;  /* 0x000000072b00788c */ /* 0x000fe2000bf26070 */
[----:B------:R-:W-:Y:S01]  /*1d10*/  IMAD.SHL.U32 R6, R100, 0x80, RZ ;  /* 0x0000008064067824 */ /* 0x000fe200078e00ff */
[----:B------:R-:W-:Y:S01]  /*1d20*/  UIADD3 UR41, UR43, UR41, URZ ;  /* 0x000000292b297290 */ /* 0x000fe2000fffe03f */
[----:B------:R-:W-:Y:S01]  /*1d30*/  SHF.R.S32.HI R11, RZ, 0x1f, R99 ;  /* 0x0000001fff0b7819 */ /* 0x000fe20000011463 */
[----:B------:R-:W-:Y:S01]  /*1d40*/  ULDC UR10, c[0x0][0x288] ;  /* 0x0000a200000a7ab9 */ /* 0x000fe20000000800 */
[----:B------:R-:W-:Y:S01]  /*1d50*/  IMAD.SHL.U32 R10, R101, 0x80, RZ ;  /* 0x00000080650a7824 */ /* 0x000fe200078e00ff */
[C---:B------:R-:W-:Y:S01]  /*1d60*/  LOP3.LUT R8, R6.reuse, 0x6, R93, 0xf8, !PT ;  /* 0x0000000606087812 */ /* 0x040fe200078ef85d */
[----:B------:R-:W-:Y:S01]  /*1d70*/  UISETP.GT.U32.AND UP0, UPT, UR41, 0x6, UPT ;  /* 0x000000062900788c */ /* 0x000fe2000bf04070 */
[----:B------:R-:W-:Y:S01]  /*1d80*/  ISETP.GE.AND P0, PT, R6, UR10, PT ;  /* 0x0000000a06007c0c */ /* 0x000fe2000bf06270 */
[----:B------:R-:W-:Y:S01]  /*1d90*/  ULDC.64 UR6, c[0x0][0x5d0] ;  /* 0x0001740000067ab9 */ /* 0x000fe20000000a00 */
[----:B------:R-:W-:Y:S01]  /*1da0*/  ULDC UR11, c[0x0][0x284] ;  /* 0x0000a100000b7ab9 */ /* 0x000fe20000000800 */
[----:B------:R-:W-:Y:S01]  /*1db0*/  @UP1 UIMAD.WIDE.U32 UR4, UR41, 0x24924925, URZ ;  /* 0x24924925290418a5 */ /* 0x000fe2000f8e003f */
[----:B------:R-:W-:Y:S01]  /*1dc0*/  SHF.R.S32.HI R9, RZ, 0x1f, R8 ;  /* 0x0000001fff097819 */ /* 0x000fe20000011408 */
[----:B------:R-:W-:Y:S01]  /*1dd0*/  IMAD R0, R11, UR6, RZ ;  /* 0x000000060b007c24 */ /* 0x000fe2000f8e02ff */
[----:B------:R-:W-:Y:S01]  /*1de0*/  UISETP.LT.U32.AND UP0, UPT, UR43, 0x7, UP0 ;  /* 0x000000072b00788c */ /* 0x000fe20008701070 */
[----:B------:R-:W-:Y:S01]  /*1df0*/  ISETP.GE.OR P0, PT, R10, UR11, P0 ;  /* 0x0000000b0a007c0c */ /* 0x000fe20008706670 */
[----:B------:R-:W-:Y:S01]  /*1e00*/  @UP1 UIADD3 UR4, UR41, -UR5, URZ ;  /* 0x8000000529041290 */ /* 0x000fe2000fffe03f */
[C---:B------:R-:W-:Y:S01]  /*1e10*/  IMAD R3, R99.reuse, UR7, R0 ;  /* 0x0000000763037c24 */ /* 0x040fe2000f8e0200 */
[----:B------:R-:W-:Y:S01]  /*1e20*/  ULDC.64 UR8, c[0x0][0x5c8] ;  /* 0x0001720000087ab9 */ /* 0x000fe20000000a00 */
[----:B------:R-:W-:Y:S01]  /*1e30*/  IMAD.WIDE.U32 R4, R99, UR6, R8 ;  /* 0x0000000663047c25 */ /* 0x000fe2000f8e0008 */
[----:B------:R-:W-:-:S02]  /*1e40*/  USEL UR6, URZ, 0x1, !UP0 ;  /* 0x000000013f067887 */ /* 0x000fc4000c000000 */
[----:B------:R-:W-:Y:S01]  /*1e50*/  @UP1 ULEA.HI UR4, UR4, UR5, URZ, 0x1f ;  /* 0x0000000504041291 */ /* 0x000fe2000f8ff83f */
[----:B------:R-:W-:Y:S01]  /*1e60*/  IMAD.WIDE R100, R101, 0x80, R22 ;  /* 0x0000008065647825 */ /* 0x000fe200078e0216 */
[----:B------:R-:W-:Y:S02]  /*1e70*/  ULOP3.LUT UR40, UR40, UR6, URZ, 0x3c, !UPT ;  /* 0x0000000628287292 */ /* 0x000fe4000f8e3c3f */
[----:B------:R-:W-:Y:S01]  /*1e80*/  @UP1 USHF.R.U32.HI UR4, URZ, 0x2, UR4 ;  /* 0x000000023f041899 */ /* 0x000fe20008011604 */
[----:B------:R-:W-:Y:S02]  /*1e90*/  IMAD.IADD R5, R5, 0x1, R3 ;  /* 0x0000000105057824 */ /* 0x000fe400078e0203 */
[----:B------:R-:W-:Y:S01]  /*1ea0*/  IMAD R3, R101, UR8, RZ ;  /* 0x0000000865037c24 */ /* 0x000fe2000f8e02ff */
[----:B------:R-:W-:Y:S01]  /*1eb0*/  @UP1 ULOP3.LUT UR40, UR40, 0x1, UR4, 0x78, !UPT ;  /* 0x0000000128281892 */ /* 0x000fe2000f8e7804 */
[----:B------:R-:W-:-:S04]  /*1ec0*/  IMAD.WIDE.U32 R102, R100, UR8, R4 ;  /* 0x0000000864667c25 */ /* 0x000fc8000f8e0004 */
[----:B------:R-:W-:Y:S02]  /*1ed0*/  IMAD R7, R100, UR9, R3 ;  /* 0x0000000964077c24 */ /* 0x000fe4000f8e0203 */
[----:B------:R-:W-:Y:S01]  /*1ee0*/  IMAD.MOV.U32 R0, RZ, RZ, -0x1 ;  /* 0xffffffffff007424 */ /* 0x000fe200078e00ff */
[----:B------:R-:W-:Y:S06]  /*1ef0*/  @P0 BRA `(.L_x_28) ;  /* 0x00000040001c0947 */ /* 0x000fec0003800000 */
[----:B-----5:R-:W-:Y:S01]  /*1f00*/  FSETP.NEU.AND P0, PT, R88, RZ, PT ;  /* 0x000000ff5800720b */ /* 0x020fe20003f0d000 */
[----:B------:R-:W-:Y:S01]  /*1f10*/  IMAD.IADD R4, R89, 0x1, -R6 ;  /* 0x0000000159047824 */ /* 0x000fe200078e0a06 */
[----:B------:R-:W-:Y:S01]  /*1f20*/  BSSY B0, `(.L_x_28) ;  /* 0x0000404000007945 */ /* 0x000fe20003800000 */
[----:B------:R-:W-:Y:S02]  /*1f30*/  IMAD.IADD R3, R97, 0x1, -R10 ;  /* 0x0000000161037824 */ /* 0x000fe400078e0a0a */
[----:B------:R-:W-:Y:S01]  /*1f40*/  IMAD.IADD R113, R103, 0x1, R7 ;  /* 0x0000000167717824 */ /* 0x000fe200078e0207 */
[----:B------:R-:W-:-:S04]  /*1f50*/  ISETP.GT.AND P2, PT, R4, RZ, PT ;  /* 0x000000ff0400720c */ /* 0x000fc80003f44270 */
[----:B------:R-:W-:-:S03]  /*1f60*/  ISETP.GT.AND P1, PT, R3, RZ, P2 ;  /* 0x000000ff0300720c */ /* 0x000fc60001724270 */
[----:B------:R-:W-:Y:S10]  /*1f70*/  @!P0 BRA `(.L_x_29) ;  /* 0x0000002c00288947 */ /* 0x000ff40003800000 */
[----:B------:R-:W0:Y:S01]  /*1f80*/  LDC.64 R106, c[0x0][0x5b8] ;  /* 0x00016e00ff6a7b82 */ /* 0x000e220000000a00 */
[----:B------:R-:W-:-:S07]  /*1f90*/  ULDC.64 UR4, c[0x0][0x5c0] ;  /* 0x0001700000047ab9 */ /* 0x000fce0000000a00 */
[----:B------:R-:W1:Y:S08]  /*1fa0*/  LDC.64 R108, c[0x0][0x5b0] ;  /* 0x00016c00ff6c7b82 */ /* 0x000e700000000a00 */
[----:B------:R-:W2:Y:S01]  /*1fb0*/  LDC.64 R110, c[0x0][0x5a8] ;  /* 0x00016a00ff6e7b82 */ /* 0x000ea20000000a00 */
[-C--:B0-----:R-:W-:Y:S02]  /*1fc0*/  IMAD R6, R11, R106.reuse, RZ ;  /* 0x0000006a0b067224 */ /* 0x081fe400078e02ff */
[----:B------:R-:W-:-:S04]  /*1fd0*/  IMAD.WIDE.U32 R104, R99, R106, R8 ;  /* 0x0000006a63687225 */ /* 0x000fc800078e0008 */
[----:B------:R-:W-:Y:S02]  /*1fe0*/  IMAD R103, R99, R107, R6 ;  /* 0x0000006b63677224 */ /* 0x000fe400078e0206 */
[-C--:B-1----:R-:W-:Y:S02]  /*1ff0*/  IMAD R5, R101, R108.reuse, RZ ;  /* 0x0000006c65057224 */ /* 0x082fe400078e02ff */
[----:B------:R-:W-:Y:S02]  /*2000*/  IMAD.IADD R13, R105, 0x1, R103 ;  /* 0x00000001690d7824 */ /* 0x000fe400078e0267 */
[----:B------:R-:W-:Y:S02]  /*2010*/  IMAD.MOV.U32 R12, RZ, RZ, R104 ;  /* 0x000000ffff0c7224 */ /* 0x000fe400078e0068 */
[C---:B------:R-:W-:Y:S02]  /*2020*/  IMAD R107, R100.reuse, R109, R5 ;  /* 0x0000006d646b7224 */ /* 0x040fe400078e0205 */
[----:B------:R-:W-:-:S04]  /*2030*/  IMAD.WIDE.U32 R6, R100, R108, R12 ;  /* 0x0000006c64067225 */ /* 0x000fc800078e000c */
[----:B------:R-:W-:Y:S01]  /*2040*/  IMAD.IADD R5, R7, 0x1, R107 ;  /* 0x0000000107057824 */ /* 0x000fe200078e026b */
[----:B--2---:R-:W-:-:S04]  /*2050*/  LEA R14, P0, R6, R110, 0x1 ;  /* 0x0000006e060e7211 */ /* 0x004fc800078008ff */
[----:B------:R-:W-:-:S05]  /*2060*/  LEA.HI.X R15, R6, R111, R5, 0x1, P0 ;  /* 0x0000006f060f7211 */ /* 0x000fca00000f0c05 */
[----:B------:R0:W2:Y:S01]  /*2070*/  @P1 LDG.E.LTC128B.U16 R5, desc[UR38][R14.64] ;  /* 0x000000260e051981 */ /* 0x0000a2000c1e1520 */
[----:B------:R-:W-:Y:S01]  /*2080*/  LEA R10, P0, R102, UR4, 0x1 ;  /* 0x00000004660a7c11 */ /* 0x000fe2000f8008ff */
[----:B------:R-:W-:Y:S01]  /*2090*/  IMAD.WIDE.U32 R6, R100, R108, R8 ;  /* 0x0000006c64067225 */ /* 0x000fe200078e0008 */
[----:B------:R-:W-:Y:S03]  /*20a0*/  BSSY B1, `(.L_x_30) ;  /* 0x0000012000017945 */ /* 0x000fe60003800000 */
[----:B------:R-:W-:Y:S02]  /*20b0*/  IMAD.IADD R7, R107, 0x1, R7 ;  /* 0x000000016b077824 */ /* 0x000fe400078e0207 */
[----:B------:R-:W-:Y:S01]  /*20c0*/  IMAD.WIDE.U32 R20, R99, R106, R6 ;  /* 0x0000006a63147225 */ /* 0x000fe200078e0006 */
[----:B0-----:R-:W-:-:S03]  /*20d0*/  SHF.L.U64.HI R15, R108, 0x3, R109 ;  /* 0x000000036c0f7819 */ /* 0x001fc6000001026d */
[----:B------:R-:W-:Y:S01]  /*20e0*/  IMAD.IADD R7, R103, 0x1, R21 ;  /* 0x0000000167077824 */ /* 0x000fe200078e0215 */
[----:B------:R-:W-:Y:S01]  /*20f0*/  LEA R6, P4, R20, R110, 0x1 ;  /* 0x0000006e14067211 */ /* 0x000fe200078808ff */
[----:B------:R-:W-:-:S03]  /*2100*/  IMAD.SHL.U32 R14, R108, 0x8, RZ ;  /* 0x000000086c0e7824 */ /* 0x000fc600078e00ff */
[----:B------:R-:W-:Y:S01]  /*2110*/  LEA.HI.X R7, R20, R111, R7, 0x1, P4 ;  /* 0x0000006f14077211 */ /* 0x000fe200020f0c07 */
[----:B--2---:R-:W-:-:S05]  /*2120*/  HADD2.F32 R11, -RZ, R5.H0_H0 ;  /* 0x20000005ff0b7230 */ /* 0x004fca0000004100 */
[----:B------:R-:W-:-:S04]  /*2130*/  FMUL R11, R11, R88 ;  /* 0x000000580b0b7220 */ /* 0x000fc80000400000 */
[----:B------:R-:W-:Y:S01]  /*2140*/  FFMA R24, R24, R19, R11 ;  /* 0x0000001318187223 */ /* 0x000fe2000000000b */
[----:B------:R-:W-:Y:S02]  /*2150*/  LEA.HI.X R11, R102, UR5, R113, 0x1, P0 ;  /* 0x00000005660b7c11 */ /* 0x000fe400080f0c71 */
[----:B------:R-:W-:Y:S02]  /*2160*/  ISETP.GT.AND P0, PT, R4, 0x1, PT ;  /* 0x000000010400780c */ /* 0x000fe40003f04270 */
[----:B------:R-:W-:Y:S02]  /*2170*/  F2FP.F16.F32.PACK_AB R24, RZ, R24 ;  /* 0x00000018ff18723e */ /* 0x000fe400000000ff */
[----:B------:R-:W-:-:S03]  /*2180*/  ISETP.GT.AND P3, PT, R3, RZ, P0 ;  /* 0x000000ff0300720c */ /* 0x000fc60000764270 */
[----:B------:R0:W-:Y:S10]  /*2190*/  @P1 STG.E.U16 desc[UR38][R10.64], R24 ;  /* 0x000000180a001986 */ /* 0x0001f4000c101526 */
[----:B------:R-:W-:Y:S05]  /*21a0*/  @!P3 BRA `(.L_x_31) ;  /* 0x000000000004b947 */ /* 0x000fea0003800000 */
[----:B------:R1:W5:Y:S02]  /*21b0*/  LDG.E.LTC128B.U16 R5, desc[UR38][R6.64+0x2] ;  /* 0x0000022606057981 */ /* 0x000364000c1e1520 */
.L_x_31:
[----:B------:R-:W-:Y:S05]  /*21c0*/  BSYNC B1 ;  /* 0x0000000000017941 */ /* 0x000fea0003800000 */
.L_x_30:
[----:B-----5:R-:W-:Y:S01]  /*21d0*/  HADD2.F32 R101, -RZ, R5.H0_H0 ;  /* 0x20000005ff657230 */ /* 0x020fe20000004100 */
[----:B------:R-:W-:Y:S01]  /*21e0*/  ISETP.GT.AND P2, PT, R3, 0x8, P2 ;  /* 0x000000080300780c */ /* 0x000fe20001744270 */
[----:B------:R-:W-:Y:S01]  /*21f0*/  IMAD.WIDE.U32 R20, R100, R108, R14 ;  /* 0x0000006c64147225 */ /* 0x000fe200078e000e */
[----:B0-----:R-:W-:-:S03]  /*2200*/  PRMT R24, R5, 0x7610, R24 ;  /* 0x0000761005187816 */ /* 0x001fc60000000018 */
[----:B------:R-:W-:Y:S01]  /*2210*/  FMUL R12, R101, R88 ;  /* 0x00000058650c7220 */ /* 0x000fe20000400000 */
[----:B------:R-:W-:Y:S01]  /*2220*/  IMAD.IADD R107, R107, 0x1, R21 ;  /* 0x000000016b6b7824 */ /* 0x000fe200078e0215 */
[----:B------:R-:W-:Y:S02]  /*2230*/  IADD3 R104, P1, R104, R20, RZ ;  /* 0x0000001468687210 */ /* 0x000fe40007f3e0ff */
[----:B------:R-:W-:-:S03]  /*2240*/  FFMA R12, R25, R19, R12 ;  /* 0x00000013190c7223 */ /* 0x000fc6000000000c */
[----:B------:R-:W-:Y:S01]  /*2250*/  IMAD.X R13, R107, 0x1, R13, P1 ;  /* 0x000000016b0d7824 */ /* 0x000fe200008e060d */
[C---:B------:R-:W-:Y:S02]  /*2260*/  LEA R14, P1, R104.reuse, R110, 0x1 ;  /* 0x0000006e680e7211 */ /* 0x040fe400078208ff */
[----:B------:R-:W-:Y:S02]  /*2270*/  F2FP.F16.F32.PACK_AB R12, RZ, R12 ;  /* 0x0000000cff0c723e */ /* 0x000fe400000000ff */
[----:B------:R-:W-:Y:S02]  /*2280*/  LEA.HI.X R15, R104, R111, R13, 0x1, P1 ;  /* 0x0000006f680f7211 */ /* 0x000fe400008f0c0d */
[----:B------:R-:W-:-:S05]  /*2290*/  PRMT R21, R12, 0x7610, R21 ;  /* 0x000076100c157816 */ /* 0x000fca0000000015 */
[----:B------:R0:W-:Y:S04]  /*22a0*/  @P3 STG.E.U16 desc[UR38][R10.64+0x2], R21 ;  /* 0x000002150a003986 */ /* 0x0001e8000c101526 */
[----:B------:R-:W2:Y:S01]  /*22b0*/  @P2 LDG.E.LTC128B.U16 R24, desc[UR38][R14.64] ;  /* 0x000000260e182981 */ /* 0x000ea2000c1e1520 */
[----:B------:R-:W-:Y:S01]  /*22c0*/  IADD3 R20, P1, R8, R20, RZ ;  /* 0x0000001408147210 */ /* 0x000fe20007f3e0ff */
[----:B------:R-:W-:Y:S01]  /*22d0*/  BSSY B1, `(.L_x_32) ;  /* 0x0000011000017945 */ /* 0x000fe20003800000 */
[C---:B------:R-:W-:Y:S02]  /*22e0*/  SHF.L.U64.HI R13, R92.reuse, 0x1, R91 ;  /* 0x000000015c0d7819 */ /* 0x040fe4000001025b */
[----:B------:R-:W-:Y:S01]  /*22f0*/  ISETP.GT.AND P0, PT, R3, 0x8, P0 ;  /* 0x000000080300780c */ /* 0x000fe20000704270 */
[----:B0-----:R-:W-:Y:S01]  /*2300*/  IMAD.X R21, R9, 0x1, R107, P1 ;  /* 0x0000000109157824 */ /* 0x001fe200008e066b */
[----:B------:R-:W-:Y:S01]  /*2310*/  LEA R12, P1, R92, R10, 0x1 ;  /* 0x0000000a5c0c7211 */ /* 0x000fe200078208ff */
[----:B------:R-:W-:-:S04]  /*2320*/  IMAD.WIDE.U32 R20, R99, R106, R20 ;  /* 0x0000006a63147225 */ /* 0x000fc800078e0014 */
[----:B------:R-:W-:Y:S01]  /*2330*/  IMAD.X R13, R13, 0x1, R11, P1 ;  /* 0x000000010d0d7824 */ /* 0x000fe200008e060b */
[----:B------:R-:W-:Y:S01]  /*2340*/  LEA R8, P3, R20, R110, 0x1 ;  /* 0x0000006e14087211 */ /* 0x000fe200078608ff */
[----:B------:R-:W-:-:S05]  /*2350*/  IMAD.IADD R9, R103, 0x1, R21 ;  /* 0x0000000167097824 */ /* 0x000fca00078e0215 */
[----:B------:R-:W-:Y:S01]  /*2360*/  LEA.HI.X R9, R20, R111, R9, 0x1, P3 ;  /* 0x0000006f14097211 */ /* 0x000fe200018f0c09 */
[----:B--2---:R-:W-:-:S05]  /*2370*/  HADD2.F32 R5, -RZ, R24.H0_H0 ;  /* 0x20000018ff057230 */ /* 0x004fca0000004100 */
[----:B------:R-:W-:-:S04]  /*2380*/  FMUL R5, R5, R88 ;  /* 0x0000005805057220 */ /* 0x000fc80000400000 */
[----:B------:R-:W-:-:S05]  /*2390*/  FFMA R5, R26, R19, R5 ;  /* 0x000000131a057223 */ /* 0x000fca0000000005 */
[----:B------:R-:W-:-:S05]  /*23a0*/  F2FP.F16.F32.PACK_AB R5, RZ, R5 ;  /* 0x00000005ff05723e */ /* 0x000fca00000000ff */
[----:B------:R0:W-:Y:S01]  /*23b0*/  @P2 STG.E.U16 desc[UR38][R12.64], R5 ;  /* 0x000000050c002986 */ /* 0x0001e2000c101526 */
[----:B------:R-:W-:Y:S05]  /*23c0*/  @!P0 BRA `(.L_x_33) ;  /* 0x0000000000048947 */ /* 0x000fea0003800000 */
[----:B------:R2:W5:Y:S02]  /*23d0*/  LDG.E.LTC128B.U16 R24, desc[UR38][R8.64+0x2] ;  /* 0x0000022608187981 */ /* 0x000564000c1e1520 */
.L_x_33:
[----:B------:R-:W-:Y:S05]  /*23e0*/  BSYNC B1 ;  /* 0x0000000000017941 */ /* 0x000fea0003800000 */
.L_x_32:
[----:B0----5:R-:W-:Y:S01]  /*23f0*/  HADD2.F32 R5, -RZ, R24.H0_H0 ;  /* 0x20000018ff057230 */ /* 0x021fe20000004100 */
[----:B------:R-:W-:Y:S01]  /*2400*/  ISETP.GT.AND P1, PT, R4, 0x8, PT ;  /* 0x000000080400780c */ /* 0x000fe20003f24270 */
[----:B------:R-:W-:Y:S03]  /*2410*/  BSSY B1, `(.L_x_34) ;  /* 0x0000008000017945 */ /* 0x000fe60003800000 */
[----:B------:R-:W-:Y:S01]  /*2420*/  FMUL R14, R5, R88 ;  /* 0x00000058050e7220 */ /* 0x000fe20000400000 */
[----:B------:R-:W-:-:S03]  /*2430*/  ISETP.GT.AND P2, PT, R3, RZ, P1 ;  /* 0x000000ff0300720c */ /* 0x000fc60000f44270 */
[----:B------:R-:W-:-:S05]  /*2440*/  FFMA R14, R27, R19, R14 ;  /* 0x000000131b0e7223 */ /* 0x000fca000000000e */
[----:B------:R-:W-:-:S05]  /*2450*/  F2FP.F16.F32.PACK_AB R14, RZ, R14 ;  /* 0x0000000eff0e723e */ /* 0x000fca00000000ff */
[----:B------:R0:W-:Y:S01]  /*2460*/  @P0 STG.E.U16 desc[UR38][R12.64+0x2], R14 ;  /* 0x0000020e0c000986 */ /* 0x0001e2000c101526 */
[----:B------:R-:W-:Y:S05]  /*2470*/  @!P2 BRA `(.L_x_35) ;  /* 0x000000000004a947 */ /* 0x000fea0003800000 */
[----:B------:R3:W5:Y:S02]  /*2480*/  LDG.E.LTC128B.U16 R24, desc[UR38][R6.64+0x10] ;  /* 0x0000102606187981 */ /* 0x000764000c1e1520 */
.L_x_35:
[----:B------:R-:W-:Y:S05]  /*2490*/  BSYNC B1 ;  /* 0x0000000000017941 */ /* 0x000fea0003800000 */
.L_x_34:
[----:B-----5:R-:W-:Y:S01]  /*24a0*/  HADD2.F32 R5, -RZ, R24.H0_H0 ;  /* 0x20000018ff057230 */ /* 0x020fe20000004100 */
        /* <DEDUP_REMOVED lines=9> */
.L_x_37:
[----:B------:R-:W-:Y:S05]  /*2540*/  BSYNC B1 ;  /* 0x0000000000017941 */ /* 0x000fea0003800000 */
.L_x_36:
[----:B----45:R-:W-:Y:S01]  /*2550*/  HADD2.F32 R5, -RZ, R24.H0_H0 ;  /* 0x20000018ff057230 */ /* 0x030fe20000004100 */
[----:B------:R-:W-:Y:S01]  /*2560*/  ISETP.GT.AND P1, PT, R3, 0x8, P1 ;  /* 0x000000080300780c */ /* 0x000fe20000f24270 */
[----:B------:R-:W-:Y:S03]  /*2570*/  BSSY B1, `(.L_x_38) ;  /* 0x0000007000017945 */ /* 0x000fe60003800000 */
[----:B0-----:R-:W-:-:S04]  /*2580*/  FMUL R14, R5, R88 ;  /* 0x00000058050e7220 */ /* 0x001fc80000400000 */
[----:B------:R-:W-:-:S05]  /*2590*/  FFMA R14, R29, R19, R14 ;  /* 0x000000131d0e7223 */ /* 0x000fca000000000e */
[----:B------:R-:W-:-:S05]  /*25a0*/  F2FP.F16.F32.PACK_AB R14, RZ, R14 ;  /* 0x0000000eff0e723e */ /* 0x000fca00000000ff */
[----:B------:R0:W-:Y:S01]  /*25b0*/  @P3 STG.E.U16 desc[UR38][R10.64+0x12], R14 ;  /* 0x0000120e0a003986 */ /* 0x0001e2000c101526 */
[----:B------:R-:W-:Y:S05]  /*25c0*/  @!P1 BRA `(.L_x_39) ;  /* 0x0000000000049947 */ /* 0x000fea0003800000 */
[----:B------:R4:W5:Y:S02]  /*25d0*/  LDG.E.LTC128B.U16 R24, desc[UR38][R8.64+0x10] ;  /* 0x0000102608187981 */ /* 0x000964000c1e1520 */
.L_x_39:
[----:B------:R-:W-:Y:S05]  /*25e0*/  BSYNC B1 ;  /* 0x0000000000017941 */ /* 0x000fea0003800000 */
.L_x_38:
[----:B-----5:R-:W-:Y:S01]  /*25f0*/  HADD2.F32 R5, -RZ, R24.H0_H0 ;  /* 0x20000018ff057230 */ /* 0x020fe20000004100 */
[----:B------:R-:W-:Y:S01]  /*2600*/  ISETP.GT.AND P0, PT, R3, 0x8, P0 ;  /* 0x000000080300780c */ /* 0x000fe20000704270 */
[----:B------:R-:W-:Y:S03]  /*2610*/  BSSY B1, `(.L_x_40) ;  /* 0x0000007000017945 */ /* 0x000fe60003800000 */
[----:B------:R-:W-:-:S04]  /*2620*/  FMUL R5, R5, R88 ;  /* 0x0000005805057220 */ /* 0x000fc80000400000 */
[----:B------:R-:W-:-:S05]  /*2630*/  FFMA R5, R30, R19, R5 ;  /* 0x000000131e057223 */ /* 0x000fca0000000005 */
[----:B------:R-:W-:-:S05]  /*2640*/  F2FP.F16.F32.PACK_AB R5, RZ, R5 ;  /* 0x00000005ff05723e */ /* 0x000fca00000000ff */
[----:B------:R0:W-:Y:S01]  /*2650*/  @P1 STG.E.U16 desc[UR38][R12.64+0x10], R5 ;  /* 0x000010050c001986 */ /* 0x0001e2000c101526 */
[----:B------:R-:W-:Y:S05]  /*2660*/  @!P0 BRA `(.L_x_41) ;  /* 0x0000000000048947 */ /* 0x000fea0003800000 */
[----:B------:R0:W5:Y:S02]  /*2670*/  LDG.E.LTC128B.U16 R24, desc[UR38][R8.64+0x12] ;  /* 0x0000122608187981 */ /* 0x000164000c1e1520 */
.L_x_41:
[----:B------:R-:W-:Y:S05]  /*2680*/  BSYNC B1 ;  /* 0x0000000000017941 */ /* 0x000fea0003800000 */
.L_x_40:
        /* <DEDUP_REMOVED lines=10> */
.L_x_43:
[----:B------:R-:W-:Y:S05]  /*2730*/  BSYNC B1 ;  /* 0x0000000000017941 */ /* 0x000fea0003800000 */
.L_x_42:
        /* <DEDUP_REMOVED lines=10> */
.L_x_45:
[----:B------:R-:W-:Y:S05]  /*27e0*/  BSYNC B1 ;  /* 0x0000000000017941 */ /* 0x000fea0003800000 */
.L_x_44:
[----:B0----5:R-:W-:Y:S01]  /*27f0*/  HADD2.F32 R5, -RZ, R24.H0_H0 ;  /* 0x20000018ff057230 */ /* 0x021fe20000004100 */
        /* <DEDUP_REMOVED lines=8> */
.L_x_47:
[----:B------:R-:W-:Y:S05]  /*2880*/  BSYNC B1 ;  /* 0x0000000000017941 */ /* 0x000fea0003800000 */
.L_x_46:
        /* <DEDUP_REMOVED lines=9> */
.L_x_49:
[----:B------:R-:W-:Y:S05]  /*2920*/  BSYNC B1 ;  /* 0x0000000000017941 */ /* 0x000fea0003800000 */
.L_x_48:
        /* <DEDUP_REMOVED lines=10> */
.L_x_51:
[----:B------:R-:W-:Y:S05]  /*29d0*/  BSYNC B1 ;  /* 0x0000000000017941 */ /* 0x000fea0003800000 */
.L_x_50:
        /* <DEDUP_REMOVED lines=10> */
.L_x_53:
[----:B------:R-:W-:Y:S05]  /*2a80*/  BSYNC B1 ;  /* 0x0000000000017941 */ /* 0x000fea0003800000 */
.L_x_52:
        /* <DEDUP_REMOVED lines=9> */
.L_x_55:
[----:B------:R-:W-:Y:S05]  /*2b20*/  BSYNC B1 ;  /* 0x0000000000017941 */ /* 0x000fea0003800000 */
.L_x_54:
        /* <DEDUP_REMOVED lines=9> */
.L_x_57:
[----:B------:R-:W-:Y:S05]  /*2bc0*/  BSYNC B1 ;  /* 0x0000000000017941 */ /* 0x000fea0003800000 */
.L_x_56:
        /* <DEDUP_REMOVED lines=10> */
.L_x_59:
[----:B------:R-:W-:Y:S05]  /*2c70*/  BSYNC B1 ;  /* 0x0000000000017941 */ /* 0x000fea0003800000 */
.L_x_58:
        /* <DEDUP_REMOVED lines=10> */
.L_x_61:
[----:B------:R-:W-:Y:S05]  /*2d20*/  BSYNC B1 ;  /* 0x0000000000017941 */ /* 0x000fea0003800000 */
.L_x_60:
        /* <DEDUP_REMOVED lines=9> */
.L_x_63:
[----:B------:R-:W-:Y:S05]  /*2dc0*/  BSYNC B1 ;  /* 0x0000000000017941 */ /* 0x000fea0003800000 */
.L_x_62:
        /* <DEDUP_REMOVED lines=9> */
.L_x_65:
[----:B------:R-:W-:Y:S05]  /*2e60*/  BSYNC B1 ;  /* 0x0000000000017941 */ /* 0x000fea0003800000 */
.L_x_64:
        /* <DEDUP_REMOVED lines=10> */
.L_x_67:
[----:B------:R-:W-:Y:S05]  /*2f10*/  BSYNC B1 ;  /* 0x0000000000017941 */ /* 0x000fea0003800000 */
.L_x_66:
        /* <DEDUP_REMOVED lines=10> */
.L_x_69:
[----:B------:R-:W-:Y:S05]  /*2fc0*/  BSYNC B1 ;  /* 0x0000000000017941 */ /* 0x000fea0003800000 */
.L_x_68:
        /* <DEDUP_REMOVED lines=9> */
.L_x_71:
[----:B------:R-:W-:Y:S05]  /*3060*/  BSYNC B1 ;  /* 0x0000000000017941 */ /* 0x000fea0003800000 */
.L_x_70:
        /* <DEDUP_REMOVED lines=9> */
.L_x_73:
[----:B------:R-:W-:Y:S05]  /*3100*/  BSYNC B1 ;  /* 0x0000000000017941 */ /* 0x000fea0003800000 */
.L_x_72:
        /* <DEDUP_REMOVED lines=10> */
.L_x_75:
[----:B------:R-:W-:Y:S05]  /*31b0*/  BSYNC B1 ;  /* 0x0000000000017941 */ /* 0x000fea0003800000 */
.L_x_74:
        /* <DEDUP_REMOVED lines=10> */
.L_x_77:
[----:B------:R-:W-:Y:S05]  /*3260*/  BSYNC B1 ;  /* 0x0000000000017941 */ /* 0x000fea0003800000 */
.L_x_76:
        /* <DEDUP_REMOVED lines=9> */
.L_x_79:
[----:B------:R-:W-:Y:S05]  /*3300*/  BSYNC B1 ;  /* 0x0000000000017941 */ /* 0x000fea0003800000 */
.L_x_78:
        /* <DEDUP_REMOVED lines=9> */
.L_x_81:
[----:B------:R-:W-:Y:S05]  /*33a0*/  BSYNC B1 ;  /* 0x0000000000017941 */ /* 0x000fea0003800000 */
.L_x_80:
        /* <DEDUP_REMOVED lines=10> */
.L_x_83:
[----:B------:R-:W-:Y:S05]  /*3450*/  BSYNC B1 ;  /* 0x0000000000017941 */ /* 0x000fea0003800000 */
.L_x_82:
        /* <DEDUP_REMOVED lines=10> */
.L_x_85:
[----:B------:R-:W-:Y:S05]  /*3500*/  BSYNC B1 ;  /* 0x0000000000017941 */ /* 0x000fea0003800000 */
.L_x_84:
        /* <DEDUP_REMOVED lines=9> */
.L_x_87:
[----:B------:R-:W-:Y:S05]  /*35a0*/  BSYNC B1 ;  /* 0x0000000000017941 */ /* 0x000fea0003800000 */
.L_x_86:
        /* <DEDUP_REMOVED lines=9> */
.L_x_89:
[----:B------:R-:W-:Y:S05]  /*3640*/  BSYNC B1 ;  /* 0x0000000000017941 */ /* 0x000fea0003800000 */
.L_x_88:
        /* <DEDUP_REMOVED lines=10> */
.L_x_91:
[----:B------:R-:W-:Y:S05]  /*36f0*/  BSYNC B1 ;  /* 0x0000000000017941 */ /* 0x000fea0003800000 */
.L_x_90:
        /* <DEDUP_REMOVED lines=10> */
.L_x_93:
[----:B------:R-:W-:Y:S05]  /*37a0*/  BSYNC B1 ;  /* 0x0000000000017941 */ /* 0x000fea0003800000 */
.L_x_92:
        /* <DEDUP_REMOVED lines=9> */
.L_x_95:
[----:B------:R-:W-:Y:S05]  /*3840*/  BSYNC B1 ;  /* 0x0000000000017941 */ /* 0x000fea0003800000 */
.L_x_94:
        /* <DEDUP_REMOVED lines=9> */
.L_x_97:
[----:B------:R-:W-:Y:S05]  /*38e0*/  BSYNC B1 ;  /* 0x0000000000017941 */ /* 0x000fea0003800000 */
.L_x_96:
        /* <DEDUP_REMOVED lines=10> */
.L_x_99:
[----:B------:R-:W-:Y:S05]  /*3990*/  BSYNC B1 ;  /* 0x0000000000017941 */ /* 0x000fea0003800000 */
.L_x_98:
        /* <DEDUP_REMOVED lines=10> */
.L_x_101:
[----:B------:R-:W-:Y:S05]  /*3a40*/  BSYNC B1 ;  /* 0x0000000000017941 */ /* 0x000fea0003800000 */
.L_x_100:
        /* <DEDUP_REMOVED lines=9> */
.L_x_103:
[----:B------:R-:W-:Y:S05]  /*3ae0*/  BSYNC B1 ;  /* 0x0000000000017941 */ /* 0x000fea0003800000 */
.L_x_102:
        /* <DEDUP_REMOVED lines=9> */
.L_x_105:
[----:B------:R-:W-:Y:S05]  /*3b80*/  BSYNC B1 ;  /* 0x0000000000017941 */ /* 0x000fea0003800000 */
.L_x_104:
        /* <DEDUP_REMOVED lines=10> */
.L_x_107:
[----:B------:R-:W-:Y:S05]  /*3c30*/  BSYNC B1 ;  /* 0x0000000000017941 */ /* 0x000fea0003800000 */
.L_x_106:
        /* <DEDUP_REMOVED lines=10> */
.L_x_109:
[----:B------:R-:W-:Y:S05]  /*3ce0*/  BSYNC B1 ;  /* 0x0000000000017941 */ /* 0x000fea0003800000 */
.L_x_108:
        /* <DEDUP_REMOVED lines=9> */
.L_x_111:
[----:B------:R-:W-:Y:S05]  /*3d80*/  BSYNC B1 ;  /* 0x0000000000017941 */ /* 0x000fea0003800000 */
.L_x_110:
        /* <DEDUP_REMOVED lines=9> */
.L_x_113:
[----:B------:R-:W-:Y:S05]  /*3e20*/  BSYNC B1 ;  /* 0x0000000000017941 */ /* 0x000fea0003800000 */
.L_x_112:
        /* <DEDUP_REMOVED lines=10> */
.L_x_115:
[----:B------:R-:W-:Y:S05]  /*3ed0*/  BSYNC B1 ;  /* 0x0000000000017941 */ /* 0x000fea0003800000 */
.L_x_114:
        /* <DEDUP_REMOVED lines=10> */
.L_x_117:
[----:B------:R-:W-:Y:S05]  /*3f80*/  BSYNC B1 ;  /* 0x0000000000017941 */ /* 0x000fea0003800000 */
.L_x_116:
        /* <DEDUP_REMOVED lines=9> */
.L_x_119:
[----:B------:R-:W-:Y:S05]  /*4020*/  BSYNC B1 ;  /* 0x0000000000017941 */ /* 0x000fea0003800000 */
.L_x_118:
        /* <DEDUP_REMOVED lines=9> */
.L_x_121:
[----:B------:R-:W-:Y:S05]  /*40c0*/  BSYNC B1 ;  /* 0x0000000000017941 */ /* 0x000fea0003800000 */
.L_x_120:
        /* <DEDUP_REMOVED lines=10> */
.L_x_123:
[----:B------:R-:W-:Y:S05]  /*4170*/  BSYNC B1 ;  /* 0x0000000000017941 */ /* 0x000fea0003800000 */
.L_x_122:
        /* <DEDUP_REMOVED lines=10> */
.L_x_125:
[----:B------:R-:W-:Y:S05]  /*4220*/  BSYNC B1 ;  /* 0x0000000000017941 */ /* 0x000fea0003800000 */
.L_x_124:
        /* <DEDUP_REMOVED lines=9> */
.L_x_127:
[----:B------:R-:W-:Y:S05]  /*42c0*/  BSYNC B1 ;  /* 0x0000000000017941 */ /* 0x000fea0003800000 */
.L_x_126:
        /* <DEDUP_REMOVED lines=9> */
.L_x_129:
[----:B------:R-:W-:Y:S05]  /*4360*/  BSYNC B1 ;  /* 0x0000000000017941 */ /* 0x000fea0003800000 */
.L_x_128:
        /* <DEDUP_REMOVED lines=10> */
.L_x_131:
[----:B------:R-:W-:Y:S05]  /*4410*/  BSYNC B1 ;  /* 0x0000000000017941 */ /* 0x000fea0003800000 */
.L_x_130:
        /* <DEDUP_REMOVED lines=10> */
.L_x_133:
[----:B------:R-:W-:Y:S05]  /*44c0*/  BSYNC B1 ;  /* 0x0000000000017941 */ /* 0x000fea0003800000 */
.L_x_132:
        /* <DEDUP_REMOVED lines=9> */
.L_x_135:
[----:B------:R-:W-:Y:S05]  /*4560*/  BSYNC B1 ;  /* 0x0000000000017941 */ /* 0x000fea0003800000 */
.L_x_134:
        /* <DEDUP_REMOVED lines=9> */
.L_x_137:
[----:B------:R-:W-:Y:S05]  /*4600*/  BSYNC B1 ;  /* 0x0000000000017941 */ /* 0x000fea0003800000 */
.L_x_136:
        /* <DEDUP_REMOVED lines=10> */
.L_x_139:
[----:B------:R-:W-:Y:S05]  /*46b0*/  BSYNC B1 ;  /* 0x0000000000017941 */ /* 0x000fea0003800000 */
.L_x_138:
        /* <DEDUP_REMOVED lines=10> */
.L_x_141:
[----:B------:R-:W-:Y:S05]  /*4760*/  BSYNC B1 ;  /* 0x0000000000017941 */ /* 0x000fea0003800000 */
.L_x_140:
        /* <DEDUP_REMOVED lines=9> */
.L_x_143:
[----:B------:R-:W-:Y:S05]  /*4800*/  BSYNC B1 ;  /* 0x0000000000017941 */ /* 0x000fea0003800000 */
.L_x_142:
        /* <DEDUP_REMOVED lines=9> */
.L_x_145:
[----:B------:R-:W-:Y:S05]  /*48a0*/  BSYNC B1 ;  /* 0x0000000000017941 */ /* 0x000fea0003800000 */
.L_x_144:
        /* <DEDUP_REMOVED lines=10> */
.L_x_147:
[----:B------:R-:W-:Y:S05]  /*4950*/  BSYNC B1 ;  /* 0x0000000000017941 */ /* 0x000fea0003800000 */
.L_x_146:
[----:B-----5:R-:W-:Y:S01]  /*4960*/  HADD2.F32 R5, -RZ, R24.H0_H0 ;  /* 0x20000018ff057230 */ /* 0x020fe20000004100 */
[----:B------:R-:W-:Y:S01]  /*4970*/  ISETP.GT.AND P0, PT, R4, 0x79, PT ;  /* 0x000000790400780c */ /* 0x000fe20003f04270 */
[----:B------:R-:W-:Y:S01]  /*4980*/  @P2 IMAD.MOV.U32 R4, RZ, RZ, R10 ;  /* 0x000000ffff042224 */ /* 0x000fe200078e000a */
[----:B------:R-:W-:Y:S02]  /*4990*/  BSSY B1, `(.L_x_148) ;  /* 0x000000a000017945 */ /* 0x000fe40003800000 */
[----:B------:R-:W-:Y:S01]  /*49a0*/  FMUL R5, R5, R88 ;  /* 0x0000005805057220 */ /* 0x000fe20000400000 */
[----:B------:R-:W-:-:S03]  /*49b0*/  ISETP.GT.AND P3, PT, R3, RZ, P0 ;  /* 0x000000ff0300720c */ /* 0x000fc60000764270 */
[----:B------:R-:W-:-:S05]  /*49c0*/  FFMA R5, R84, R19, R5 ;  /* 0x0000001354057223 */ /* 0x000fca0000000005 */
[----:B------:R-:W-:-:S04]  /*49d0*/  F2FP.F16.F32.PACK_AB R5, RZ, R5 ;  /* 0x00000005ff05723e */ /* 0x000fc800000000ff */
[----:B0-----:R-:W-:Y:S01]  /*49e0*/  PRMT R14, R5, 0x7610, R14 ;  /* 0x00007610050e7816 */ /* 0x001fe2000000000e */
[----:B------:R-:W-:-:S05]  /*49f0*/  @P2 IMAD.MOV.U32 R5, RZ, RZ, R11 ;  /* 0x000000ffff052224 */ /* 0x000fca00078e000b */
[----:B------:R0:W-:Y:S01]  /*4a00*/  @P2 STG.E.U16 desc[UR38][R4.64+0xf0], R14 ;  /* 0x0000f00e04002986 */ /* 0x0001e2000c101526 */
[----:B------:R-:W-:Y:S05]  /*4a10*/  @!P3 BRA `(.L_x_149) ;  /* 0x000000000004b947 */ /* 0x000fea0003800000 */
[----:B------:R0:W5:Y:S02]  /*4a20*/  LDG.E.LTC128B.U16 R24, desc[UR38][R6.64+0xf2] ;  /* 0x0000f22606187981 */ /* 0x000164000c1e1520 */
.L_x_149:
[----:B------:R-:W-:Y:S05]  /*4a30*/  BSYNC B1 ;  /* 0x0000000000017941 */ /* 0x000fea0003800000 */
.L_x_148:
        /* <DEDUP_REMOVED lines=9> */
.L_x_151:
[----:B------:R-:W-:Y:S05]  /*4ad0*/  BSYNC B1 ;  /* 0x0000000000017941 */ /* 0x000fea0003800000 */
.L_x_150:
[----:B-----5:R-:W-:Y:S01]  /*4ae0*/  HADD2.F32 R5, -RZ, R24.H0_H0 ;  /* 0x20000018ff057230 */ /* 0x020fe20000004100 */
[----:B------:R-:W-:Y:S01]  /*4af0*/  ISETP.GT.AND P0, PT, R3, 0x8, P0 ;  /* 0x000000080300780c */ /* 0x000fe20000704270 */
[----:B0-----:R-:W-:Y:S01]  /*4b00*/  @P1 IMAD.MOV.U32 R4, RZ, RZ, R12 ;  /* 0x000000ffff041224 */ /* 0x001fe200078e000c */
[----:B------:R-:W-:Y:S02]  /*4b10*/  BSSY B1, `(.L_x_152) ;  /* 0x0000009000017945 */ /* 0x000fe40003800000 */
[----:B------:R-:W-:-:S04]  /*4b20*/  FMUL R5, R5, R88 ;  /* 0x0000005805057220 */ /* 0x000fc80000400000 */
[----:B------:R-:W-:-:S05]  /*4b30*/  FFMA R5, R86, R19, R5 ;  /* 0x0000001356057223 */ /* 0x000fca0000000005 */
[----:B------:R-:W-:-:S04]  /*4b40*/  F2FP.F16.F32.PACK_AB R5, RZ, R5 ;  /* 0x00000005ff05723e */ /* 0x000fc800000000ff */
[----:B-1-3--:R-:W-:Y:S01]  /*4b50*/  PRMT R6, R5, 0x7610, R6 ;  /* 0x0000761005067816 */ /* 0x00afe20000000006 */
[----:B------:R-:W-:-:S05]  /*4b60*/  @P1 IMAD.MOV.U32 R5, RZ, RZ, R13 ;  /* 0x000000ffff051224 */ /* 0x000fca00078e000d */
[----:B------:R0:W-:Y:S01]  /*4b70*/  @P1 STG.E.U16 desc[UR38][R4.64+0xf0], R6 ;  /* 0x0000f00604001986 */ /* 0x0001e2000c101526 */
[----:B------:R-:W-:Y:S05]  /*4b80*/  @!P0 BRA `(.L_x_153) ;  /* 0x0000000000048947 */ /* 0x000fea0003800000 */
[----:B------:R1:W5:Y:S02]  /*4b90*/  LDG.E.LTC128B.U16 R24, desc[UR38][R8.64+0xf2] ;  /* 0x0000f22608187981 */ /* 0x000364000c1e1520 */
.L_x_153:
[----:B------:R-:W-:Y:S05]  /*4ba0*/  BSYNC B1 ;  /* 0x0000000000017941 */ /* 0x000fea0003800000 */
.L_x_152:
[----:B------:R-:W-:Y:S05]  /*4bb0*/  @!P0 BRA `(.L_x_154) ;  /* 0x0000001000e88947 */ /* 0x000fea0003800000 */
[----:B-----5:R-:W-:-:S05]  /*4bc0*/  HADD2.F32 R3, -RZ, R24.H0_H0 ;  /* 0x20000018ff037230 */ /* 0x020fca0000004100 */
[----:B0-----:R-:W-:-:S04]  /*4bd0*/  FMUL R4, R3, R88 ;  /* 0x0000005803047220 */ /* 0x001fc80000400000 */
[----:B------:R-:W-:-:S05]  /*4be0*/  FFMA R4, R87, R19, R4 ;  /* 0x0000001357047223 */ /* 0x000fca0000000004 */
[----:B------:R-:W-:-:S05]  /*4bf0*/  F2FP.F16.F32.PACK_AB R4, RZ, R4 ;  /* 0x00000004ff04723e */ /* 0x000fca00000000ff */
[----:B------:R3:W-:Y:S01]  /*4c00*/  STG.E.U16 desc[UR38][R12.64+0xf2], R4 ;  /* 0x0000f2040c007986 */ /* 0x0007e2000c101526 */
[----:B------:R-:W-:Y:S05]  /*4c10*/  BRA `(.L_x_154) ;  /* 0x0000001000d07947 */ /* 0x000fea0003800000 */
.L_x_29:
[----:B------:R-:W-:Y:S01]  /*4c20*/  ISETP.GT.AND P3, PT, R4, 0x1, PT ;  /* 0x000000010400780c */ /* 0x000fe20003f64270 */
[----:B------:R-:W-:Y:S01]  /*4c30*/  ULDC.64 UR4, c[0x0][0x5c0] ;  /* 0x0001700000047ab9 */ /* 0x000fe20000000a00 */
[-C--:B------:R-:W-:Y:S01]  /*4c40*/  FMUL R24, R24, R19.reuse ;  /* 0x0000001318187220 */ /* 0x080fe20000400000 */
[----:B------:R-:W-:Y:S01]  /*4c50*/  LEA R6, P4, R102, UR4, 0x1 ;  /* 0x0000000466067c11 */ /* 0x000fe2000f8808ff */
[-C--:B------:R-:W-:Y:S01]  /*4c60*/  FMUL R25, R25, R19.reuse ;  /* 0x0000001319197220 */ /* 0x080fe20000400000 */
[----:B------:R-:W-:Y:S01]  /*4c70*/  ISETP.GT.AND P0, PT, R3, RZ, P3 ;  /* 0x000000ff0300720c */ /* 0x000fe20001f04270 */
[-C--:B------:R-:W-:Y:S01]  /*4c80*/  FMUL R26, R26, R19.reuse ;  /* 0x000000131a1a7220 */ /* 0x080fe20000400000 */
[----:B------:R-:W-:Y:S01]  /*4c90*/  F2FP.F16.F32.PACK_AB R24, RZ, R24 ;  /* 0x00000018ff18723e */ /* 0x000fe200000000ff */
[-C--:B------:R-:W-:Y:S01]  /*4ca0*/  FMUL R27, R27, R19.reuse ;  /* 0x000000131b1b7220 */ /* 0x080fe20000400000 */
[----:B------:R-:W-:Y:S01]  /*4cb0*/  LEA.HI.X R7, R102, UR5, R113, 0x1, P4 ;  /* 0x0000000566077c11 */ /* 0x000fe2000a0f0c71 */
[----:B------:R-:W-:Y:S01]  /*4cc0*/  FMUL R28, R28, R19 ;  /* 0x000000131c1c7220 */ /* 0x000fe20000400000 */
[----:B------:R-:W-:Y:S01]  /*4cd0*/  F2FP.F16.F32.PACK_AB R25, RZ, R25 ;  /* 0x00000019ff19723e */ /* 0x000fe200000000ff */
[-C--:B------:R-:W-:Y:S01]  /*4ce0*/  FMUL R29, R29, R19.reuse ;  /* 0x000000131d1d7220 */ /* 0x080fe20000400000 */
[----:B------:R-:W-:Y:S01]  /*4cf0*/  ISETP.GT.AND P2, PT, R3, 0x8, P2 ;  /* 0x000000080300780c */ /* 0x000fe20001744270 */
[----:B------:R-:W-:Y:S01]  /*4d00*/  @P1 STG.E.U16 desc[UR38][R6.64], R24 ;  /* 0x0000001806001986 */ /* 0x000fe2000c101526 */
[----:B------:R-:W-:Y:S01]  /*4d10*/  ISETP.GT.AND P1, PT, R4, 0x8, PT ;  /* 0x000000080400780c */ /* 0x000fe20003f24270 */
[-C--:B------:R-:W-:Y:S01]  /*4d20*/  FMUL R30, R30, R19.reuse ;  /* 0x000000131e1e7220 */ /* 0x080fe20000400000 */
[C---:B------:R-:W-:Y:S01]  /*4d30*/  SHF.L.U64.HI R5, R92.reuse, 0x1, R91 ;  /* 0x000000015c057819 */ /* 0x040fe2000001025b */
[----:B------:R-:W-:Y:S01]  /*4d40*/  @P0 STG.E.U16 desc[UR38][R6.64+0x2], R25 ;  /* 0x0000021906000986 */ /* 0x000fe2000c101526 */
[----:B------:R-:W-:Y:S01]  /*4d50*/  LEA R8, P5, R92, R6, 0x1 ;  /* 0x000000065c087211 */ /* 0x000fe200078a08ff */
[-C--:B------:R-:W-:Y:S01]  /*4d60*/  FMUL R31, R31, R19.reuse ;  /* 0x000000131f1f7220 */ /* 0x080fe20000400000 */
[----:B------:R-:W-:Y:S01]  /*4d70*/  ISETP.GT.AND P3, PT, R3, 0x8, P3 ;  /* 0x000000080300780c */ /* 0x000fe20001f64270 */
[-C--:B------:R-:W-:Y:S01]  /*4d80*/  FMUL R32, R32, R19.reuse ;  /* 0x0000001320207220 */ /* 0x080fe20000400000 */
[----:B------:R-:W-:Y:S01]  /*4d90*/  ISETP.GT.AND P0, PT, R4, 0x9, PT ;  /* 0x000000090400780c */ /* 0x000fe20003f04270 */
[----:B------:R-:W-:Y:S01]  /*4da0*/  IMAD.X R9, R5, 0x1, R7, P5 ;  /* 0x0000000105097824 */ /* 0x000fe200028e0607 */
[----:B------:R-:W-:Y:S01]  /*4db0*/  ISETP.GT.AND P4, PT, R3, RZ, P1 ;  /* 0x000000ff0300720c */ /* 0x000fe20000f84270 */
[-C--:B------:R-:W-:Y:S01]  /*4dc0*/  FMUL R33, R33, R19.reuse ;  /* 0x0000001321217220 */ /* 0x080fe20000400000 */
[----:B------:R-:W-:Y:S01]  /*4dd0*/  F2FP.F16.F32.PACK_AB R26, RZ, R26 ;  /* 0x0000001aff1a723e */ /* 0x000fe200000000ff */
[-C--:B------:R-:W-:Y:S01]  /*4de0*/  FMUL R34, R34, R19.reuse ;  /* 0x0000001322227220 */ /* 0x080fe20000400000 */
[----:B------:R-:W-:Y:S01]  /*4df0*/  ISETP.GT.AND P5, PT, R3, RZ, P0 ;  /* 0x000000ff0300720c */ /* 0x000fe200007a4270 */
[----:B------:R-:W-:Y:S01]  /*4e00*/  FMUL R35, R35, R19 ;  /* 0x0000001323237220 */ /* 0x000fe20000400000 */
[----:B------:R-:W-:Y:S01]  /*4e10*/  F2FP.F16.F32.PACK_AB R27, RZ, R27 ;  /* 0x0000001bff1b723e */ /* 0x000fe200000000ff */
[----:B------:R-:W-:Y:S01]  /*4e20*/  @P2 STG.E.U16 desc[UR38][R8.64], R26 ;  /* 0x0000001a08002986 */ /* 0x000fe2000c101526 */
[----:B------:R-:W-:Y:S01]  /*4e30*/  F2FP.F16.F32.PACK_AB R28, RZ, R28 ;  /* 0x0000001cff1c723e */ /* 0x000fe200000000ff */
[-C--:B------:R-:W-:Y:S01]  /*4e40*/  FMUL R36, R36, R19.reuse ;  /* 0x0000001324247220 */ /* 0x080fe20000400000 */
[----:B------:R-:W-:Y:S01]  /*4e50*/  ISETP.GT.AND P2, PT, R3, 0x8, P1 ;  /* 0x000000080300780c */ /* 0x000fe20000f44270 */
[----:B------:R-:W-:Y:S01]  /*4e60*/  @P3 STG.E.U16 desc[UR38][R8.64+0x2], R27 ;  /* 0x0000021b08003986 */ /* 0x000fe2000c101526 */
[----:B------:R-:W-:Y:S01]  /*4e70*/  ISETP.GT.AND P1, PT, R4, 0x10, PT ;  /* 0x000000100400780c */ /* 0x000fe20003f24270 */
[----:B------:R-:W-:Y:S01]  /*4e80*/  FMUL R37, R37, R19 ;  /* 0x0000001325257220 */ /* 0x000fe20000400000 */
[----:B------:R-:W-:Y:S01]  /*4e90*/  F2FP.F16.F32.PACK_AB R29, RZ, R29 ;  /* 0x0000001dff1d723e */ /* 0x000fe200000000ff */
[----:B------:R-:W-:Y:S01]  /*4ea0*/  @P4 STG.E.U16 desc[UR38][R6.64+0x10], R28 ;  /* 0x0000101c06004986 */ /* 0x000fe2000c101526 */
[C---:B------:R-:W-:Y:S01]  /*4eb0*/  ISETP.GT.AND P3, PT, R3.reuse, 0x8, P0 ;  /* 0x000000080300780c */ /* 0x040fe20000764270 */
[-C--:B------:R-:W-:Y:S01]  /*4ec0*/  FMUL R38, R38, R19.reuse ;  /* 0x0000001326267220 */ /* 0x080fe20000400000 */
[----:B------:R-:W-:Y:S01]  /*4ed0*/  ISETP.GT.AND P0, PT, R4, 0x11, PT ;  /* 0x000000110400780c */ /* 0x000fe20003f04270 */
[----:B------:R-:W-:Y:S01]  /*4ee0*/  @P5 STG.E.U16 desc[UR38][R6.64+0x12], R29 ;  /* 0x0000121d06005986 */ /* 0x000fe2000c101526 */
        /* <DEDUP_REMOVED lines=161> */
[----:B------:R-:W-:Y:S01]  /*5900*/  FMUL R87, R87, R19 ;  /* 0x0000001357577220 */ /* 0x000fe20000400000 */
[----:B------:R-:W-:-:S02]  /*5910*/  F2FP.F16.F32.PACK_AB R62, RZ, R62 ;  /* 0x0000003eff3e723e */ /* 0x000fc400000000ff */
[C---:B------:R-:W-:Y:S02]  /*5920*/  ISETP.GT.AND P5, PT, R3.reuse, RZ, P0 ;  /* 0x000000ff0300720c */ /* 0x040fe400007a4270 */
[----:B------:R-:W-:Y:S01]  /*5930*/  F2FP.F16.F32.PACK_AB R63, RZ, R63 ;  /* 0x0000003fff3f723e */ /* 0x000fe200000000ff */
[----:B------:R-:W-:Y:S01]  /*5940*/  @P2 STG.E.U16 desc[UR38][R8.64+0x90], R62 ;  /* 0x0000903e08002986 */ /* 0x000fe2000c101526 */
[----:B------:R-:W-:Y:S02]  /*5950*/  F2FP.F16.F32.PACK_AB R64, RZ, R64 ;  /* 0x00000040ff40723e */ /* 0x000fe400000000ff */
[C---:B------:R-:W-:Y:S01]  /*5960*/  ISETP.GT.AND P2, PT, R3.reuse, 0x8, P1 ;  /* 0x000000080300780c */ /* 0x040fe20000f44270 */
[----:B------:R-:W-:Y:S01]  /*5970*/  @P3 STG.E.U16 desc[UR38][R8.64+0x92], R63 ;  /* 0x0000923f08003986 */ /* 0x000fe2000c101526 */
[----:B------:R-:W-:Y:S02]  /*5980*/  ISETP.GT.AND P1, PT, R4, 0x58, PT ;  /* 0x000000580400780c */ /* 0x000fe40003f24270 */
[----:B------:R-:W-:Y:S01]  /*5990*/  F2FP.F16.F32.PACK_AB R65, RZ, R65 ;  /* 0x00000041ff41723e */ /* 0x000fe200000000ff */
[----:B------:R-:W-:Y:S01]  /*59a0*/  @P4 STG.E.U16 desc[UR38][R6.64+0xa0], R64 ;  /* 0x0000a04006004986 */ /* 0x000fe2000c101526 */
[----:B------:R-:W-:-:S02]  /*59b0*/  ISETP.GT.AND P3, PT, R3, 0x8, P0 ;  /* 0x000000080300780c */ /* 0x000fc40000764270 */
[----:B------:R-:W-:Y:S01]  /*59c0*/  ISETP.GT.AND P0, PT, R4, 0x59, PT ;  /* 0x000000590400780c */ /* 0x000fe20003f04270 */
[----:B------:R-:W-:Y:S01]  /*59d0*/  @P5 STG.E.U16 desc[UR38][R6.64+0xa2], R65 ;  /* 0x0000a24106005986 */ /* 0x000fe2000c101526 */
[C---:B------:R-:W-:Y:S02]  /*59e0*/  ISETP.GT.AND P4, PT, R3.reuse, RZ, P1 ;  /* 0x000000ff0300720c */ /* 0x040fe40000f84270 */
[----:B------:R-:W-:Y:S02]  /*59f0*/  F2FP.F16.F32.PACK_AB R66, RZ, R66 ;  /* 0x00000042ff42723e */ /* 0x000fe400000000ff */
[----:B------:R-:W-:Y:S02]  /*5a00*/  ISETP.GT.AND P5, PT, R3, RZ, P0 ;  /* 0x000000ff0300720c */ /* 0x000fe400007a4270 */
[----:B------:R-:W-:Y:S01]  /*5a10*/  F2FP.F16.F32.PACK_AB R67, RZ, R67 ;  /* 0x00000043ff43723e */ /* 0x000fe200000000ff */
[----:B------:R-:W-:Y:S01]  /*5a20*/  @P2 STG.E.U16 desc[UR38][R8.64+0xa0], R66 ;  /* 0x0000a04208002986 */ /* 0x000fe2000c101526 */
[----:B------:R-:W-:-:S02]  /*5a30*/  F2FP.F16.F32.PACK_AB R68, RZ, R68 ;  /* 0x00000044ff44723e */ /* 0x000fc400000000ff */
[C---:B------:R-:W-:Y:S01]  /*5a40*/  ISETP.GT.AND P2, PT, R3.reuse, 0x8, P1 ;  /* 0x000000080300780c */ /* 0x040fe20000f44270 */
[----:B------:R-:W-:Y:S01]  /*5a50*/  @P3 STG.E.U16 desc[UR38][R8.64+0xa2], R67 ;  /* 0x0000a24308003986 */ /* 0x000fe2000c101526 */
[C---:B------:R-:W-:Y:S02]  /*5a60*/  ISETP.GT.AND P1, PT, R4.reuse, 0x60, PT ;  /* 0x000000600400780c */ /* 0x040fe40003f24270 */
[----:B------:R-:W-:Y:S01]  /*5a70*/  F2FP.F16.F32.PACK_AB R69, RZ, R69 ;  /* 0x00000045ff45723e */ /* 0x000fe200000000ff */
[----:B------:R-:W-:Y:S01]  /*5a80*/  @P4 STG.E.U16 desc[UR38][R6.64+0xb0], R68 ;  /* 0x0000b04406004986 */ /* 0x000fe2000c101526 */
[C---:B------:R-:W-:Y:S02]  /*5a90*/  ISETP.GT.AND P3, PT, R3.reuse, 0x8, P0 ;  /* 0x000000080300780c */ /* 0x040fe40000764270 */
[----:B------:R-:W-:Y:S01]  /*5aa0*/  ISETP.GT.AND P0, PT, R4, 0x61, PT ;  /* 0x000000610400780c */ /* 0x000fe20003f04270 */
[----:B------:R-:W-:Y:S01]  /*5ab0*/  @P5 STG.E.U16 desc[UR38][R6.64+0xb2], R69 ;  /* 0x0000b24506005986 */ /* 0x000fe2000c101526 */
[----:B------:R-:W-:-:S02]  /*5ac0*/  ISETP.GT.AND P4, PT, R3, RZ, P1 ;  /* 0x000000ff0300720c */ /* 0x000fc40000f84270 */
[C---:B------:R-:W-:Y:S02]  /*5ad0*/  ISETP.GT.AND P5, PT, R3.reuse, RZ, P0 ;  /* 0x000000ff0300720c */ /* 0x040fe400007a4270 */
[----:B------:R-:W-:Y:S02]  /*5ae0*/  F2FP.F16.F32.PACK_AB R70, RZ, R70 ;  /* 0x00000046ff46723e */ /* 0x000fe400000000ff */
[----:B------:R-:W-:Y:S02]  /*5af0*/  F2FP.F16.F32.PACK_AB R71, RZ, R71 ;  /* 0x00000047ff47723e */ /* 0x000fe400000000ff */
[----:B------:R-:W-:Y:S01]  /*5b00*/  F2FP.F16.F32.PACK_AB R72, RZ, R72 ;  /* 0x00000048ff48723e */ /* 0x000fe200000000ff */
[----:B------:R-:W-:Y:S01]  /*5b10*/  @P2 STG.E.U16 desc[UR38][R8.64+0xb0], R70 ;  /* 0x0000b04608002986 */ /* 0x000fe2000c101526 */
[----:B------:R-:W-:Y:S02]  /*5b20*/  F2FP.F16.F32.PACK_AB R73, RZ, R73 ;  /* 0x00000049ff49723e */ /* 0x000fe400000000ff */
[C---:B------:R-:W-:Y:S01]  /*5b30*/  ISETP.GT.AND P1, PT, R3.reuse, 0x8, P1 ;  /* 0x000000080300780c */ /* 0x040fe20000f24270 */
[----:B------:R-:W-:Y:S01]  /*5b40*/  @P3 STG.E.U16 desc[UR38][R8.64+0xb2], R71 ;  /* 0x0000b24708003986 */ /* 0x000fe2000c101526 */
[----:B------:R-:W-:-:S02]  /*5b50*/  ISETP.GT.AND P2, PT, R3, 0x8, P0 ;  /* 0x000000080300780c */ /* 0x000fc40000744270 */
[C---:B------:R-:W-:Y:S01]  /*5b60*/  ISETP.GT.AND P0, PT, R4.reuse, 0x69, PT ;  /* 0x000000690400780c */ /* 0x040fe20003f04270 */
[----:B------:R-:W-:Y:S01]  /*5b70*/  @P4 STG.E.U16 desc[UR38][R6.64+0xc0], R72 ;  /* 0x0000c04806004986 */ /* 0x000fe2000c101526 */
[----:B------:R-:W-:Y:S02]  /*5b80*/  ISETP.GT.AND P4, PT, R4, 0x68, PT ;  /* 0x000000680400780c */ /* 0x000fe40003f84270 */
[----:B------:R-:W-:Y:S01]  /*5b90*/  F2FP.F16.F32.PACK_AB R74, RZ, R74 ;  /* 0x0000004aff4a723e */ /* 0x000fe200000000ff */
[----:B------:R-:W-:Y:S01]  /*5ba0*/  @P5 STG.E.U16 desc[UR38][R6.64+0xc2], R73 ;  /* 0x0000c24906005986 */ /* 0x000fe2000c101526 */
[C---:B------:R-:W-:Y:S02]  /*5bb0*/  ISETP.GT.AND P5, PT, R3.reuse, RZ, P4 ;  /* 0x000000ff0300720c */ /* 0x040fe400027a4270 */
[----:B------:R-:W-:Y:S01]  /*5bc0*/  ISETP.GT.AND P3, PT, R3, RZ, P0 ;  /* 0x000000ff0300720c */ /* 0x000fe20000764270 */
[----:B------:R-:W-:Y:S01]  /*5bd0*/  @P1 STG.E.U16 desc[UR38][R8.64+0xc0], R74 ;  /* 0x0000c04a08001986 */ /* 0x000fe2000c101526 */
[----:B------:R-:W-:-:S02]  /*5be0*/  F2FP.F16.F32.PACK_AB R75, RZ, R75 ;  /* 0x0000004bff4b723e */ /* 0x000fc400000000ff */
[----:B------:R-:W-:Y:S02]  /*5bf0*/  F2FP.F16.F32.PACK_AB R76, RZ, R76 ;  /* 0x0000004cff4c723e */ /* 0x000fe400000000ff */
[C---:B------:R-:W-:Y:S01]  /*5c00*/  ISETP.GT.AND P4, PT, R3.reuse, 0x8, P4 ;  /* 0x000000080300780c */ /* 0x040fe20002784270 */
[----:B------:R-:W-:Y:S01]  /*5c10*/  @P2 STG.E.U16 desc[UR38][R8.64+0xc2], R75 ;  /* 0x0000c24b08002986 */ /* 0x000fe2000c101526 */
[----:B------:R-:W-:Y:S02]  /*5c20*/  F2FP.F16.F32.PACK_AB R77, RZ, R77 ;  /* 0x0000004dff4d723e */ /* 0x000fe400000000ff */
[C---:B------:R-:W-:Y:S01]  /*5c30*/  ISETP.GT.AND P2, PT, R4.reuse, 0x71, PT ;  /* 0x000000710400780c */ /* 0x040fe20003f44270 */
[----:B------:R-:W-:Y:S01]  /*5c40*/  @P5 STG.E.U16 desc[UR38][R6.64+0xd0], R76 ;  /* 0x0000d04c06005986 */ /* 0x000fe2000c101526 */
[----:B------:R-:W-:Y:S02]  /*5c50*/  ISETP.GT.AND P5, PT, R3, 0x8, P0 ;  /* 0x000000080300780c */ /* 0x000fe400007a4270 */
[C---:B------:R-:W-:Y:S01]  /*5c60*/  ISETP.GT.AND P1, PT, R4.reuse, 0x78, PT ;  /* 0x000000780400780c */ /* 0x040fe20003f24270 */
[----:B------:R-:W-:Y:S01]  /*5c70*/  @P3 STG.E.U16 desc[UR38][R6.64+0xd2], R77 ;  /* 0x0000d24d06003986 */ /* 0x000fe2000c101526 */
[----:B------:R-:W-:-:S02]  /*5c80*/  ISETP.GT.AND P3, PT, R4, 0x70, PT ;  /* 0x000000700400780c */ /* 0x000fc40003f64270 */
[----:B------:R-:W-:Y:S01]  /*5c90*/  ISETP.GT.AND P0, PT, R4, 0x79, PT ;  /* 0x000000790400780c */ /* 0x000fe20003f04270 */
[----:B------:R-:W-:Y:S01]  /*5ca0*/  @P4 IMAD.MOV.U32 R4, RZ, RZ, R8 ;  /* 0x000000ffff044224 */ /* 0x000fe200078e0008 */
[----:B------:R-:W-:Y:S01]  /*5cb0*/  F2FP.F16.F32.PACK_AB R78, RZ, R78 ;  /* 0x0000004eff4e723e */ /* 0x000fe200000000ff */
[----:B------:R-:W-:Y:S01]  /*5cc0*/  @P4 IMAD.MOV.U32 R5, RZ, RZ, R9 ;  /* 0x000000ffff054224 */ /* 0x000fe200078e0009 */
[----:B------:R-:W-:Y:S02]  /*5cd0*/  F2FP.F16.F32.PACK_AB R79, RZ, R79 ;  /* 0x0000004fff4f723e */ /* 0x000fe400000000ff */
[----:B------:R-:W-:Y:S02]  /*5ce0*/  F2FP.F16.F32.PACK_AB R80, RZ, R80 ;  /* 0x00000050ff50723e */ /* 0x000fe400000000ff */
[----:B------:R0:W-:Y:S01]  /*5cf0*/  @P4 STG.E.U16 desc[UR38][R4.64+0xd0], R78 ;  /* 0x0000d04e04004986 */ /* 0x0001e2000c101526 */
[----:B------:R-:W-:Y:S02]  /*5d00*/  ISETP.GT.AND P4, PT, R3, RZ, P2 ;  /* 0x000000ff0300720c */ /* 0x000fe40001784270 */
[----:B------:R-:W-:-:S02]  /*5d10*/  F2FP.F16.F32.PACK_AB R81, RZ, R81 ;  /* 0x00000051ff51723e */ /* 0x000fc400000000ff */
[----:B------:R-:W-:Y:S02]  /*5d20*/  ISETP.GT.AND P2, PT, R3, 0x8, P2 ;  /* 0x000000080300780c */ /* 0x000fe40001744270 */
[----:B------:R-:W-:Y:S02]  /*5d30*/  F2FP.F16.F32.PACK_AB R82, RZ, R82 ;  /* 0x00000052ff52723e */ /* 0x000fe400000000ff */
[----:B------:R-:W-:Y:S02]  /*5d40*/  F2FP.F16.F32.PACK_AB R83, RZ, R83 ;  /* 0x00000053ff53723e */ /* 0x000fe400000000ff */
[----:B------:R-:W-:Y:S01]  /*5d50*/  F2FP.F16.F32.PACK_AB R84, RZ, R84 ;  /* 0x00000054ff54723e */ /* 0x000fe200000000ff */
[----:B0-----:R-:W-:Y:S01]  /*5d60*/  @P5 IMAD.MOV.U32 R4, RZ, RZ, R8 ;  /* 0x000000ffff045224 */ /* 0x001fe200078e0008 */
[----:B------:R-:W-:Y:S01]  /*5d70*/  F2FP.F16.F32.PACK_AB R85, RZ, R85 ;  /* 0x00000055ff55723e */ /* 0x000fe200000000ff */
[----:B------:R-:W-:Y:S01]  /*5d80*/  @P5 IMAD.MOV.U32 R5, RZ, RZ, R9 ;  /* 0x000000ffff055224 */ /* 0x000fe200078e0009 */
[----:B------:R-:W-:-:S02]  /*5d90*/  F2FP.F16.F32.PACK_AB R86, RZ, R86 ;  /* 0x00000056ff56723e */ /* 0x000fc400000000ff */
[----:B------:R-:W-:Y:S02]  /*5da0*/  F2FP.F16.F32.PACK_AB R87, RZ, R87 ;  /* 0x00000057ff57723e */ /* 0x000fe400000000ff */
[----:B------:R0:W-:Y:S01]  /*5db0*/  @P5 STG.E.U16 desc[UR38][R4.64+0xd2], R79 ;  /* 0x0000d24f04005986 */ /* 0x0001e2000c101526 */
[C---:B------:R-:W-:Y:S02]  /*5dc0*/  ISETP.GT.AND P5, PT, R3.reuse, RZ, P3 ;  /* 0x000000ff0300720c */ /* 0x040fe40001fa4270 */
[----:B------:R-:W-:-:S11]  /*5dd0*/  ISETP.GT.AND P3, PT, R3, 0x8, P3 ;  /* 0x000000080300780c */ /* 0x000fd60001f64270 */
[----:B0-----:R-:W-:Y:S02]  /*5de0*/  @P5 IMAD.MOV.U32 R4, RZ, RZ, R6 ;  /* 0x000000ffff045224 */ /* 0x001fe400078e0006 */
[----:B------:R-:W-:-:S05]  /*5df0*/  @P5 IMAD.MOV.U32 R5, RZ, RZ, R7 ;  /* 0x000000ffff055224 */ /* 0x000fca00078e0007 */
[----:B------:R0:W-:Y:S01]  /*5e00*/  @P5 STG.E.U16 desc[UR38][R4.64+0xe0], R80 ;  /* 0x0000e05004005986 */ /* 0x0001e2000c101526 */
[C---:B------:R-:W-:Y:S02]  /*5e10*/  ISETP.GT.AND P5, PT, R3.reuse, RZ, P0 ;  /* 0x000000ff0300720c */ /* 0x040fe400007a4270 */
[----:B------:R-:W-:Y:S01]  /*5e20*/  ISETP.GT.AND P0, PT, R3, 0x8, P0 ;  /* 0x000000080300780c */ /* 0x000fe20000704270 */
[----:B0-----:R-:W-:Y:S02]  /*5e30*/  @P4 IMAD.MOV.U32 R4, RZ, RZ, R6 ;  /* 0x000000ffff044224 */ /* 0x001fe400078e0006 */
[----:B------:R-:W-:-:S05]  /*5e40*/  @P4 IMAD.MOV.U32 R5, RZ, RZ, R7 ;  /* 0x000000ffff054224 */ /* 0x000fca00078e0007 */
[----:B------:R0:W-:Y:S01]  /*5e50*/  @P4 STG.E.U16 desc[UR38][R4.64+0xe2], R81 ;  /* 0x0000e25104004986 */ /* 0x0001e2000c101526 */
[C---:B------:R-:W-:Y:S02]  /*5e60*/  ISETP.GT.AND P4, PT, R3.reuse, RZ, P1 ;  /* 0x000000ff0300720c */ /* 0x040fe40000f84270 */
[----:B------:R-:W-:Y:S01]  /*5e70*/  ISETP.GT.AND P1, PT, R3, 0x8, P1 ;  /* 0x000000080300780c */ /* 0x000fe20000f24270 */
[----:B0-----:R-:W-:Y:S02]  /*5e80*/  @P3 IMAD.MOV.U32 R4, RZ, RZ, R8 ;  /* 0x000000ffff043224 */ /* 0x001fe400078e0008 */
[----:B------:R-:W-:-:S05]  /*5e90*/  @P3 IMAD.MOV.U32 R5, RZ, RZ, R9 ;  /* 0x000000ffff053224 */ /* 0x000fca00078e0009 */
[----:B------:R0:W-:Y:S02]  /*5ea0*/  @P3 STG.E.U16 desc[UR38][R4.64+0xe0], R82 ;  /* 0x0000e05204003986 */ /* 0x0001e4000c101526 */
[----:B0-----:R-:W-:Y:S02]  /*5eb0*/  @P2 IMAD.MOV.U32 R4, RZ, RZ, R8 ;  /* 0x000000ffff042224 */ /* 0x001fe400078e0008 */
[----:B------:R-:W-:-:S05]  /*5ec0*/  @P2 IMAD.MOV.U32 R5, RZ, RZ, R9 ;  /* 0x000000ffff052224 */ /* 0x000fca00078e0009 */
[----:B------:R0:W-:Y:S02]  /*5ed0*/  @P2 STG.E.U16 desc[UR38][R4.64+0xe2], R83 ;  /* 0x0000e25304002986 */ /* 0x0001e4000c101526 */
[----:B0-----:R-:W-:Y:S02]  /*5ee0*/  @P4 IMAD.MOV.U32 R4, RZ, RZ, R6 ;  /* 0x000000ffff044224 */ /* 0x001fe400078e0006 */
[----:B------:R-:W-:-:S05]  /*5ef0*/  @P4 IMAD.MOV.U32 R5, RZ, RZ, R7 ;  /* 0x000000ffff054224 */ /* 0x000fca00078e0007 */
[----:B------:R0:W-:Y:S04]  /*5f00*/  @P4 STG.E.U16 desc[UR38][R4.64+0xf0], R84 ;  /* 0x0000f05404004986 */ /* 0x0001e8000c101526 */
[----:B------:R1:W-:Y:S01]  /*5f10*/  @P5 STG.E.U16 desc[UR38][R6.64+0xf2], R85 ;  /* 0x0000f25506005986 */ /* 0x0003e2000c101526 */
[----:B0-----:R-:W-:Y:S02]  /*5f20*/  @P1 IMAD.MOV.U32 R4, RZ, RZ, R8 ;  /* 0x000000ffff041224 */ /* 0x001fe400078e0008 */
[----:B------:R-:W-:-:S05]  /*5f30*/  @P1 IMAD.MOV.U32 R5, RZ, RZ, R9 ;  /* 0x000000ffff051224 */ /* 0x000fca00078e0009 */
[----:B------:R1:W-:Y:S04]  /*5f40*/  @P1 STG.E.U16 desc[UR38][R4.64+0xf0], R86 ;  /* 0x0000f05604001986 */ /* 0x0003e8000c101526 */
[----:B------:R1:W-:Y:S02]  /*5f50*/  @P0 STG.E.U16 desc[UR38][R8.64+0xf2], R87 ;  /* 0x0000f25708000986 */ /* 0x0003e4000c101526 */
.L_x_154:
[----:B------:R-:W-:Y:S05]  /*5f60*/  BSYNC B0 ;  /* 0x0000000000007941 */ /* 0x000fea0003800000 */
.L_x_28:
[----:B------:R-:W-:Y:S01]  /*5f70*/  IADD3 R16, P0, R16, UR36, RZ ;  /* 0x0000002410107c10 */ /* 0x000fe2000ff1e0ff */
[----:B------:R-:W-:Y:S01]  /*5f80*/  ULDC.64 UR4, c[0x0][0x650] ;  /* 0x0001940000047ab9 */ /* 0x000fe20000000a00 */
[----:B------:R-:W-:Y:S01]  /*5f90*/  PRMT R3, RZ, 0x7610, R3 ;  /* 0x00007610ff037816 */ /* 0x000fe20000000003 */
[----:B------:R-:W-:Y:S01]  /*5fa0*/  IMAD.MOV.U32 R100, RZ, RZ, -0x1 ;  /* 0xffffffffff647424 */ /* 0x000fe200078e00ff */
[----:B------:R-:W-:Y:S01]  /*5fb0*/  IADD3.X R17, R17, UR42, RZ, P0, !PT ;  /* 0x0000002a11117c10 */ /* 0x000fe200087fe4ff */
[----:B------:R-:W-:Y:S01]  /*5fc0*/  IMAD.MOV.U32 R99, RZ, RZ, -0x1 ;  /* 0xffffffffff637424 */ /* 0x000fe200078e00ff */
[----:B------:R-:W-:-:S04]  /*5fd0*/  ISETP.GE.U32.AND P0, PT, R16, UR4, PT ;  /* 0x0000000410007c0c */ /* 0x000fc8000bf06070 */
[----:B------:R-:W-:-:S13]  /*5fe0*/  ISETP.GE.U32.AND.EX P0, PT, R17, UR5, PT, P0 ;  /* 0x0000000511007c0c */ /* 0x000fda000bf06100 */
[----:B------:R-:W-:Y:S05]  /*5ff0*/  @P0 BRA `(.L_x_155) ;  /* 0x00000004004c0947 */ /* 0x000fea0003800000 */
[----:B------:R-:W0:Y:S01]  /*6000*/  LDC.64 R10, c[0x0][0x628] ;  /* 0x00018a00ff0a7b82 */ /* 0x000e220000000a00 */
[----:B---3--:R-:W3:Y:S01]  /*6010*/  S2R R12, SR_CTAID.X ;  /* 0x00000000000c7919 */ /* 0x008ee20000002500 */
[----:B-12-4-:R-:W-:Y:S02]  /*6020*/  IMAD.MOV.U32 R8, RZ, RZ, R16 ;  /* 0x000000ffff087224 */ /* 0x016fe400078e0010 */
[----:B------:R-:W-:Y:S01]  /*6030*/  IMAD.MOV.U32 R9, RZ, RZ, R17 ;  /* 0x000000ffff097224 */ /* 0x000fe200078e0011 */
[----:B------:R-:W1:Y:S03]  /*6040*/  S2R R20, SR_CTAID.Y ;  /* 0x0000000000147919 */ /* 0x000e660000002600 */
[----:B------:R-:W2:Y:S08]  /*6050*/  LDC R0, c[0x0][0x630] ;  /* 0x00018c00ff007b82 */ /* 0x000eb00000000800 */
[----:B------:R-:W4:Y:S01]  /*6060*/  LDC.64 R14, c[0x0][0x620] ;  /* 0x00018800ff0e7b82 */ /* 0x000f220000000a00 */
[----:B0-----:R-:W-:-:S04]  /*6070*/  ISETP.NE.U32.AND P0, PT, R10, RZ, PT ;  /* 0x000000ff0a00720c */ /* 0x001fc80003f05070 */
[----:B------:R-:W-:-:S13]  /*6080*/  ISETP.NE.AND.EX P0, PT, R11, RZ, PT, P0 ;  /* 0x000000ff0b00720c */ /* 0x000fda0003f05300 */
[----:B-1234-:R-:W-:Y:S05]  /*6090*/  @!P0 BRA `(.L_x_156) ;  /* 0x0000000000288947 */ /* 0x01efea0003800000 */
        /* <DEDUP_REMOVED lines=10> */
.L_x_156:
[-CC-:B------:R-:W-:Y:S01]  /*6140*/  SHF.R.U64 R99, R8, R0.reuse, R9.reuse ;  /* 0x0000000008637219 */ /* 0x180fe20000001209 */
[----:B------:R-:W0:Y:S01]  /*6150*/  LDC.64 R26, c[0x0][0x640] ;  /* 0x00019000ff1a7b82 */ /* 0x000e220000000a00 */
[----:B------:R-:W-:Y:S01]  /*6160*/  SHF.R.U32.HI R0, RZ, R0, R9 ;  /* 0x00000000ff007219 */ /* 0x000fe20000011609 */
[----:B------:R-:W-:Y:S01]  /*6170*/  ULDC UR4, c[0x0][0x150] ;  /* 0x0000540000047ab9 */ /* 0x000fe20000000800 */
[----:B------:R-:W-:Y:S02]  /*6180*/  IADD3 R3, P0, RZ, -R99, RZ ;  /* 0x80000063ff037210 */ /* 0x000fe40007f1e0ff */
[----:B------:R-:W-:-:S03]  /*6190*/  I2FP.F32.U32 R7, R12 ;  /* 0x0000000c00077245 */ /* 0x000fc60000201000 */
[----:B------:R-:W1:Y:S01]  /*61a0*/  LDC R6, c[0x0][0x618] ;  /* 0x00018600ff067b82 */ /* 0x000e620000000800 */
[----:B------:R-:W-:Y:S02]  /*61b0*/  IMAD.X R5, RZ, RZ, ~R0, P0 ;  /* 0x000000ffff057224 */ /* 0x000fe400000e0e00 */
[----:B------:R-:W-:Y:S01]  /*61c0*/  FMUL R7, R7, UR4 ;  /* 0x0000000407077c20 */ /* 0x000fe20008400000 */
[----:B------:R-:W-:Y:S01]  /*61d0*/  ULDC UR4, c[0x0][0x154] ;  /* 0x0000550000047ab9 */ /* 0x000fe20000000800 */
[-C--:B------:R-:W-:Y:S02]  /*61e0*/  IMAD R0, R5, R14.reuse, RZ ;  /* 0x0000000e05007224 */ /* 0x080fe400078e02ff */
[C---:B------:R-:W-:Y:S01]  /*61f0*/  IMAD.WIDE.U32 R4, R3.reuse, R14, R16 ;  /* 0x0000000e03047225 */ /* 0x040fe200078e0010 */
[----:B------:R-:W2:Y:S01]  /*6200*/  LDC R8, c[0x0][0x608] ;  /* 0x00018200ff087b82 */ /* 0x000ea20000000800 */
[----:B------:R-:W3:Y:S02]  /*6210*/  F2I.U32.TRUNC.NTZ R7, R7 ;  /* 0x0000000700077305 */ /* 0x000ee4000020f000 */
[----:B------:R-:W-:Y:S01]  /*6220*/  IMAD R3, R3, R15, R0 ;  /* 0x0000000f03037224 */ /* 0x000fe200078e0200 */
[----:B------:R-:W-:-:S03]  /*6230*/  I2FP.F32.U32 R0, R20 ;  /* 0x0000001400007245 */ /* 0x000fc60000201000 */
[----:B------:R-:W-:Y:S01]  /*6240*/  IMAD.IADD R3, R5, 0x1, R3 ;  /* 0x0000000105037824 */ /* 0x000fe200078e0203 */
[----:B------:R-:W4:Y:S01]  /*6250*/  LDC R11, c[0x0][0x658] ;  /* 0x00019600ff0b7b82 */ /* 0x000f220000000800 */
[----:B0-----:R-:W-:-:S04]  /*6260*/  ISETP.NE.U32.AND P0, PT, R26, RZ, PT ;  /* 0x000000ff1a00720c */ /* 0x001fc80003f05070 */
[----:B------:R-:W-:-:S03]  /*6270*/  ISETP.NE.AND.EX P0, PT, R27, RZ, PT, P0 ;  /* 0x000000ff1b00720c */ /* 0x000fc60003f05300 */
[----:B------:R-:W0:Y:S01]  /*6280*/  LDC R9, c[0x0][0x144] ;  /* 0x00005100ff097b82 */ /* 0x000e220000000800 */
[-C--:B-1----:R-:W-:Y:S01]  /*6290*/  SHF.R.U64 R10, R4, R6.reuse, R3 ;  /* 0x00000006040a7219 */ /* 0x082fe20000001203 */
[----:B---3--:R-:W-:Y:S01]  /*62a0*/  IMAD.MOV R7, RZ, RZ, -R7 ;  /* 0x000000ffff077224 */ /* 0x008fe200078e0a07 */
[----:B------:R-:W-:Y:S01]  /*62b0*/  SHF.R.U32.HI R3, RZ, R6, R3 ;  /* 0x00000006ff037219 */ /* 0x000fe20000011603 */
[----:B------:R-:W-:-:S04]  /*62c0*/  FMUL R6, R0, UR4 ;  /* 0x0000000400067c20 */ /* 0x000fc80008400000 */
[----:B------:R-:W1:Y:S01]  /*62d0*/  LDC R21, c[0x0][0x148] ;  /* 0x00005200ff157b82 */ /* 0x000e620000000800 */
[----:B------:R3:W0:Y:S01]  /*62e0*/  F2I.U32.TRUNC.NTZ R14, R6 ;  /* 0x00000006000e7305 */ /* 0x000622000020f000 */
[-CC-:B--2---:R-:W-:Y:S02]  /*62f0*/  SHF.R.U64 R13, R10, R8.reuse, R3.reuse ;  /* 0x000000080a0d7219 */ /* 0x184fe40000001203 */
[----:B------:R-:W-:-:S04]  /*6300*/  SHF.R.U32.HI R0, RZ, R8, R3 ;  /* 0x00000008ff007219 */ /* 0x000fc80000011603 */
[----:B-----5:R-:W2:Y:S01]  /*6310*/  LDC R24, c[0x0][0x648] ;  /* 0x00019200ff187b82 */ /* 0x020ea20000000800 */
[-CC-:B----4-:R-:W-:Y:S02]  /*6320*/  SHF.R.U64 R15, R13, R11.reuse, R0.reuse ;  /* 0x0000000b0d0f7219 */ /* 0x190fe40000001200 */
[----:B------:R-:W-:-:S03]  /*6330*/  SHF.R.U32.HI R5, RZ, R11, R0 ;  /* 0x0000000bff057219 */ /* 0x000fc60000011600 */
[----:B------:R-:W-:Y:S02]  /*6340*/  IMAD.MOV.U32 R4, RZ, RZ, R15 ;  /* 0x000000ffff047224 */ /* 0x000fe400078e000f */
[----:B------:R-:W4:Y:S01]  /*6350*/  LDC R28, c[0x0][0x638] ;  /* 0x00018e00ff1c7b82 */ /* 0x000f220000000800 */
[----:B0-----:R-:W-:-:S07]  /*6360*/  IMAD R25, R9, R7, R12 ;  /* 0x0000000709197224 */ /* 0x001fce00078e020c */
[----:B------:R-:W0:Y:S08]  /*6370*/  LDC R29, c[0x0][0x610] ;  /* 0x00018400ff1d7b82 */ /* 0x000e300000000800 */
[----:B------:R-:W0:Y:S01]  /*6380*/  LDC R30, c[0x0][0x600] ;  /* 0x00018000ff1e7b82 */ /* 0x000e220000000800 */
[----:B-123--:R-:W-:Y:S05]  /*6390*/  @!P0 BRA `(.L_x_157) ;  /* 0x0000000000288947 */ /* 0x00efea0003800000 */
        /* <DEDUP_REMOVED lines=10> */
.L_x_157:
[----:B------:R-:W-:Y:S01]  /*6440*/  ISETP.NE.AND P0, PT, R2, 0x1, PT ;  /* 0x000000010200780c */ /* 0x000fe20003f05270 */
[----:B------:R-:W-:Y:S01]  /*6450*/  IMAD.MOV R14, RZ, RZ, -R14 ;  /* 0x000000ffff0e7224 */ /* 0x000fe200078e0a0e */
[----:B------:R-:W-:Y:S02]  /*6460*/  SHF.R.U64 R0, R4, R24, R5 ;  /* 0x0000001804007219 */ /* 0x000fe40000001205 */
[----:B------:R-:W-:Y:S02]  /*6470*/  LOP3.LUT R3, R13, R96, RZ, 0xc0, !PT ;  /* 0x000000600d037212 */ /* 0x000fe400078ec0ff */
[----:B------:R-:W-:Y:S01]  /*6480*/  LOP3.LUT R10, R10, R95, RZ, 0xc0, !PT ;  /* 0x0000005f0a0a7212 */ /* 0x000fe200078ec0ff */
[----:B------:R-:W-:Y:S02]  /*6490*/  IMAD.MOV R4, RZ, RZ, -R0 ;  /* 0x000000ffff047224 */ /* 0x000fe400078e0a00 */
[----:B------:R-:W-:Y:S02]  /*64a0*/  IMAD R0, R90, R0, R3 ;  /* 0x000000005a007224 */ /* 0x000fe400078e0203 */
[----:B----4-:R-:W-:-:S02]  /*64b0*/  IMAD R3, R4, R28, R15 ;  /* 0x0000001c04037224 */ /* 0x010fc400078e020f */
[----:B------:R-:W-:Y:S02]  /*64c0*/  @P0 IMAD R25, R21, R14, R20 ;  /* 0x0000000e15190224 */ /* 0x000fe400078e0214 */
[----:B0-----:R-:W-:Y:S02]  /*64d0*/  IMAD R5, R3, R30, R10 ;  /* 0x0000001e03057224 */ /* 0x001fe400078e020a */
[----:B------:R-:W-:Y:S02]  /*64e0*/  IMAD R0, R0, R29, R25 ;  /* 0x0000001d00007224 */ /* 0x000fe400078e0219 */
[----:B------:R-:W-:-:S03]  /*64f0*/  IMAD.MOV.U32 R4, RZ, RZ, 0x1 ;  /* 0x00000001ff047424 */ /* 0x000fc600078e00ff */
[----:B------:R-:W-:Y:S02]  /*6500*/  SEL R100, R5, R0, !P0 ;  /* 0x0000000005647207 */ /* 0x000fe40004000000 */
[----:B------:R-:W-:Y:S02]  /*6510*/  PRMT R3, R4, 0x7610, R3 ;  /* 0x0000761004037816 */ /* 0x000fe40000000003 */
[----:B------:R-:W-:-:S07]  /*6520*/  SEL R0, R0, R5, !P0 ;  /* 0x0000000500007207 */ /* 0x000fce0004000000 */
.L_x_155:
[----:B------:R-:W-:Y:S01]  /*6530*/  UIMAD.WIDE.U32 UR4, UR41, 0x24924925, URZ ;  /* 0x24924925290478a5 */ /* 0x000fe2000f8e003f */
[----:B------:R-:W-:Y:S01]  /*6540*/  LOP3.LUT P0, RZ, R3, 0xff, RZ, 0xc0, !PT ;  /* 0x000000ff03ff7812 */ /* 0x000fe2000780c0ff */
[----:B------:R-:W-:Y:S02]  /*6550*/  IMAD.MOV.U32 R101, RZ, RZ, R0 ;  /* 0x000000ffff657224 */ /* 0x000fe400078e0000 */
[----:B------:R-:W-:-:S04]  /*6560*/  UIADD3 UR4, UR41, -UR5, URZ ;  /* 0x8000000529047290 */ /* 0x000fc8000fffe03f */
[----:B------:R-:W-:-:S04]  /*6570*/  ULEA.HI UR4, UR4, UR5, URZ, 0x1f ;  /* 0x0000000504047291 */ /* 0x000fc8000f8ff83f */
[----:B------:R-:W-:-:S04]  /*6580*/  USHF.R.U32.HI UR4, URZ, 0x2, UR4 ;  /* 0x000000023f047899 */ /* 0x000fc80008011604 */
[----:B------:R-:W-:Y:S01]  /*6590*/  UIMAD UR41, UR4, -0x7, UR41 ;  /* 0xfffffff9042978a4 */ /* 0x000fe2000f8e0229 */
[----:B------:R-:W-:Y:S11]  /*65a0*/  @P0 BRA `(.L_x_158) ;  /* 0xffffffac001c0947 */ /* 0x000ff6000383ffff */
[----:B------:R-:W-:Y:S05]  /*65b0*/  EXIT ;  /* 0x000000000000794d */ /* 0x000fea0003800000 */
.L_x_3:
        /* <DEDUP_REMOVED lines=26> */
.L_x_160:
[--C-:B------:R-:W-:Y:S01]  /*6760*/  SHF.R.U64 R14, R12, R20, R13.reuse ;  /* 0x000000140c0e7219 */ /* 0x100fe2000000120d */
[----:B------:R-:W0:Y:S01]  /*6770*/  LDC R24, c[0x0][0x618] ;  /* 0x00018600ff187b82 */ /* 0x000e220000000800 */
[----:B------:R-:W-:Y:S01]  /*6780*/  I2FP.F32.U32 R8, R6 ;  /* 0x0000000600087245 */ /* 0x000fe20000201000 */
[----:B------:R-:W-:Y:S01]  /*6790*/  ULDC UR4, c[0x0][0x150] ;  /* 0x0000540000047ab9 */ /* 0x000fe20000000800 */
[----:B------:R-:W-:Y:S02]  /*67a0*/  SHF.R.U32.HI R7, RZ, R20, R13 ;  /* 0x00000014ff077219 */ /* 0x000fe4000001160d */
[----:B------:R-:W-:Y:S01]  /*67b0*/  IADD3 R11, P0, RZ, -R14, RZ ;  /* 0x8000000eff0b7210 */ /* 0x000fe20007f1e0ff */
[----:B------:R-:W-:Y:S01]  /*67c0*/  FMUL R13, R8, UR4 ;  /* 0x00000004080d7c20 */ /* 0x000fe20008400000 */
[----:B------:R-:W-:Y:S01]  /*67d0*/  ULDC UR4, c[0x0][0x154] ;  /* 0x0000550000047ab9 */ /* 0x000fe20000000800 */
[----:B------:R-:W1:Y:S02]  /*67e0*/  LDC.64 R26, c[0x0][0x640] ;  /* 0x00019000ff1a7b82 */ /* 0x000e640000000a00 */
[----:B------:R-:W-:-:S02]  /*67f0*/  IMAD.X R7, RZ, RZ, ~R7, P0 ;  /* 0x000000ffff077224 */ /* 0x000fc400000e0e07 */
[----:B------:R-:W2:Y:S01]  /*6800*/  F2I.U32.TRUNC.NTZ R13, R13 ;  /* 0x0000000d000d7305 */ /* 0x000ea2000020f000 */
[----:B------:R-:W-:-:S03]  /*6810*/  IMAD.WIDE.U32 R8, R11, R22, R16 ;  /* 0x000000160b087225 */ /* 0x000fc600078e0010 */
[----:B------:R-:W3:Y:S01]  /*6820*/  LDC R15, c[0x0][0x144] ;  /* 0x00005100ff0f7b82 */ /* 0x000ee20000000800 */
[----:B------:R-:W-:-:S04]  /*6830*/  IMAD R10, R7, R22, RZ ;  /* 0x00000016070a7224 */ /* 0x000fc800078e02ff */
[----:B------:R-:W-:Y:S02]  /*6840*/  IMAD R7, R11, R23, R10 ;  /* 0x000000170b077224 */ /* 0x000fe400078e020a */
[----:B------:R-:W-:Y:S01]  /*6850*/  IMAD.MOV.U32 R10, RZ, RZ, -0x1 ;  /* 0xffffffffff0a7424 */ /* 0x000fe200078e00ff */
[----:B------:R-:W4:Y:S01]  /*6860*/  LDC R20, c[0x0][0x608] ;  /* 0x00018200ff147b82 */ /* 0x000f220000000800 */
[----:B------:R-:W-:Y:S01]  /*6870*/  IMAD.IADD R7, R9, 0x1, R7 ;  /* 0x0000000109077824 */ /* 0x000fe200078e0207 */
[----:B------:R-:W-:-:S04]  /*6880*/  I2FP.F32.U32 R9, R5 ;  /* 0x0000000500097245 */ /* 0x000fc80000201000 */
[-C--:B0-----:R-:W-:Y:S01]  /*6890*/  SHF.R.U64 R12, R8, R24.reuse, R7 ;  /* 0x00000018080c7219 */ /* 0x081fe20000001207 */
[----:B--2---:R-:W-:Y:S01]  /*68a0*/  IMAD.MOV R8, RZ, RZ, -R13 ;  /* 0x000000ffff087224 */ /* 0x004fe200078e0a0d */
[----:B------:R-:W0:Y:S01]  /*68b0*/  LDC R11, c[0x0][0x658] ;  /* 0x00019600ff0b7b82 */ /* 0x000e220000000800 */
[----:B-1----:R-:W-:Y:S01]  /*68c0*/  ISETP.NE.U32.AND P0, PT, R26, RZ, PT ;  /* 0x000000ff1a00720c */ /* 0x002fe20003f05070 */
[----:B------:R-:W-:Y:S01]  /*68d0*/  FMUL R9, R9, UR4 ;  /* 0x0000000409097c20 */ /* 0x000fe20008400000 */
[----:B------:R-:W-:Y:S02]  /*68e0*/  SHF.R.U32.HI R7, RZ, R24, R7 ;  /* 0x00000018ff077219 */ /* 0x000fe40000011607 */
[----:B------:R-:W-:-:S03]  /*68f0*/  ISETP.NE.AND.EX P0, PT, R27, RZ, PT, P0 ;  /* 0x000000ff1b00720c */ /* 0x000fc60003f05300 */
[----:B------:R-:W1:Y:S01]  /*6900*/  LDC R22, c[0x0][0x148] ;  /* 0x00005200ff167b82 */ /* 0x000e620000000800 */
[----:B---3--:R-:W-:Y:S02]  /*6910*/  IMAD R23, R15, R8, R6 ;  /* 0x000000080f177224 */ /* 0x008fe400078e0206 */
[----:B------:R-:W-:-:S05]  /*6920*/  IMAD.MOV.U32 R8, RZ, RZ, 0x1 ;  /* 0x00000001ff087424 */ /* 0x000fca00078e00ff */
[----:B------:R-:W2:Y:S01]  /*6930*/  LDC R21, c[0x0][0x600] ;  /* 0x00018000ff157b82 */ /* 0x000ea20000000800 */
[-CC-:B----4-:R-:W-:Y:S02]  /*6940*/  SHF.R.U64 R15, R12, R20.reuse, R7.reuse ;  /* 0x000000140c0f7219 */ /* 0x190fe40000001207 */
[----:B------:R-:W-:Y:S02]  /*6950*/  SHF.R.U32.HI R6, RZ, R20, R7 ;  /* 0x00000014ff067219 */ /* 0x000fe40000011607 */
[----:B------:R3:W4:Y:S03]  /*6960*/  F2I.U32.TRUNC.NTZ R20, R9 ;  /* 0x0000000900147305 */ /* 0x000726000020f000 */
[----:B------:R-:W1:Y:S01]  /*6970*/  LDC R25, c[0x0][0x648] ;  /* 0x00019200ff197b82 */ /* 0x000e620000000800 */
[-C--:B0-----:R-:W-:Y:S02]  /*6980*/  SHF.R.U64 R19, R15, R11.reuse, R6 ;  /* 0x0000000b0f137219 */ /* 0x081fe40000001206 */
[----:B------:R-:W-:-:S02]  /*6990*/  SHF.L.U32 R10, R10, R11, RZ ;  /* 0x0000000b0a0a7219 */ /* 0x000fc400000006ff */
[-C--:B------:R-:W-:Y:S01]  /*69a0*/  SHF.R.U32.HI R7, RZ, R11.reuse, R6 ;  /* 0x0000000bff077219 */ /* 0x080fe20000011606 */
[----:B------:R-:W-:Y:S01]  /*69b0*/  IMAD.MOV.U32 R6, RZ, RZ, R19 ;  /* 0x000000ffff067224 */ /* 0x000fe200078e0013 */
[----:B------:R-:W-:Y:S01]  /*69c0*/  SHF.L.U32 R24, R8, R11, RZ ;  /* 0x0000000b08187219 */ /* 0x000fe200000006ff */
[----:B------:R-:W0:Y:S01]  /*69d0*/  LDC R28, c[0x0][0x638] ;  /* 0x00018e00ff1c7b82 */ /* 0x000e220000000800 */
[----:B------:R-:W-:-:S07]  /*69e0*/  LOP3.LUT R30, RZ, R10, RZ, 0x33, !PT ;  /* 0x0000000aff1e7212 */ /* 0x000fce00078e33ff */
[----:B------:R-:W0:Y:S01]  /*69f0*/  LDC R29, c[0x0][0x610] ;  /* 0x00018400ff1d7b82 */ /* 0x000e220000000800 */
[----:B---34-:R-:W-:Y:S05]  /*6a00*/  @!P0 BRA `(.L_x_161) ;  /* 0x0000000000288947 */ /* 0x018fea0003800000 */
[----:B------:R-:W3:Y:S02]  /*6a10*/  LDC R6, c[0x0][0x64c] ;  /* 0x00019300ff067b82 */ /* 0x000ee40000000800 */
[----:B---3--:R-:W-:-:S05]  /*6a20*/  IADD3 R11, P0, R19, R6, RZ ;  /* 0x00000006130b7210 */ /* 0x008fca0007f1e0ff */
        /* <DEDUP_REMOVED lines=8> */
.L_x_161:
[----:B------:R-:W-:Y:S01]  /*6ab0*/  ISETP.NE.AND P0, PT, R2, 0x1, PT ;  /* 0x000000010200780c */ /* 0x000fe20003f05270 */
[----:B--2---:R-:W-:Y:S01]  /*6ac0*/  VIADD R9, R21, 0xffffffff ;  /* 0xffffffff15097836 */ /* 0x004fe20000000000 */
[----:B-1----:R-:W-:Y:S01]  /*6ad0*/  SHF.R.U64 R7, R6, R25, R7 ;  /* 0x0000001906077219 */ /* 0x002fe20000001207 */
[----:B------:R-:W-:Y:S01]  /*6ae0*/  IMAD.MOV R20, RZ, RZ, -R20 ;  /* 0x000000ffff147224 */ /* 0x000fe200078e0a14 */
[----:B------:R-:W-:Y:S02]  /*6af0*/  LOP3.LUT R6, R15, R30, RZ, 0xc0, !PT ;  /* 0x0000001e0f067212 */ /* 0x000fe400078ec0ff */
[----:B------:R-:W-:Y:S01]  /*6b00*/  LOP3.LUT R12, R12, R9, RZ, 0xc0, !PT ;  /* 0x000000090c0c7212 */ /* 0x000fe200078ec0ff */
[----:B------:R-:W-:Y:S02]  /*6b10*/  IMAD.MOV R8, RZ, RZ, -R7 ;  /* 0x000000ffff087224 */ /* 0x000fe400078e0a07 */
[----:B------:R-:W-:Y:S02]  /*6b20*/  IMAD R6, R24, R7, R6 ;  /* 0x0000000718067224 */ /* 0x000fe400078e0206 */
[----:B------:R-:W-:-:S02]  /*6b30*/  IMAD.MOV.U32 R9, RZ, RZ, 0x1 ;  /* 0x00000001ff097424 */ /* 0x000fc400078e00ff */
[----:B------:R-:W-:Y:S02]  /*6b40*/  @P0 IMAD R23, R22, R20, R5 ;  /* 0x0000001416170224 */ /* 0x000fe400078e0205 */
[----:B0-----:R-:W-:Y:S02]  /*6b50*/  IMAD R5, R8, R28, R19 ;  /* 0x0000001c08057224 */ /* 0x001fe400078e0213 */
[----:B------:R-:W-:Y:S02]  /*6b60*/  IMAD R19, R6, R29, R23 ;  /* 0x0000001d06137224 */ /* 0x000fe400078e0217 */
[----:B------:R-:W-:Y:S02]  /*6b70*/  IMAD R6, R5, R21, R12 ;  /* 0x0000001505067224 */ /* 0x000fe400078e020c */
[----:B------:R-:W-:-:S03]  /*6b80*/  IMAD.MOV.U32 R8, RZ, RZ, R14 ;  /* 0x000000ffff087224 */ /* 0x000fc600078e000e */
[----:B------:R-:W-:Y:S02]  /*6b90*/  SEL R20, R6, R19, !P0 ;  /* 0x0000001306147207 */ /* 0x000fe40004000000 */
[----:B------:R-:W-:-:S07]  /*6ba0*/  SEL R19, R19, R6, !P0 ;  /* 0x0000000613137207 */ /* 0x000fce0004000000 */
.L_x_159:
[----:B------:R-:W-:-:S08]  /*6bb0*/  NOP ;  /* 0x0000000000007918 */ /* 0x000fd00000000000 */
[----:B------:R-:W0:-:S00]  /*6bc0*/  USETMAXREG.DEALLOC.CTAPOOL 0x28 ;  /* 0x00000028000079c8 */ /* 0x000e0000080e0500 */
[----:B0-----:R-:W-:-:S13]  /*6bd0*/  ISETP.NE.AND P0, PT, R0, RZ, PT ;  /* 0x000000ff0000720c */ /* 0x001fda0003f05270 */
[----:B------:R-:W-:Y:S05]  /*6be0*/  @P0 EXIT ;  /* 0x000000000000094d */ /* 0x000fea0003800000 */
[----:B------:R-:W-:Y:S01]  /*6bf0*/  LOP3.LUT P0, RZ, R9, 0xff, RZ, 0xc0, !PT ;  /* 0x000000ff09ff7812 */ /* 0x000fe2000780c0ff */
[----:B------:R-:W-:Y:S02]  /*6c00*/  IMAD.MOV.U32 R0, RZ, RZ, 0x1 ;  /* 0x00000001ff007424 */ /* 0x000fe400078e00ff */
[----:B------:R-:W-:-:S10]  /*6c10*/  IMAD.MOV.U32 R12, RZ, RZ, RZ ;  /* 0x000000ffff0c7224 */ /* 0x000fd400078e00ff */
[----:B------:R-:W-:Y:S05]  /*6c20*/  @!P0 BRA `(.L_x_162) ;  /* 0x0000000c00348947 */ /* 0x000fea0003800000 */
[----:B------:R-:W0:Y:S01]  /*6c30*/  LDC R0, c[0x0][0x28c] ;  /* 0x0000a300ff007b82 */ /* 0x000e220000000800 */
[----:B------:R-:W-:Y:S01]  /*6c40*/  LOP3.LUT P0, RZ, R3, 0x1f, RZ, 0xc0, !PT ;  /* 0x0000001f03ff7812 */ /* 0x000fe2000780c0ff */
[----:B------:R-:W-:Y:S01]  /*6c50*/  ULDC UR5, c[0x0][0x658] ;  /* 0x0001960000057ab9 */ /* 0x000fe20000000800 */
[----:B------:R-:W-:Y:S01]  /*6c60*/  UMOV UR6, 0xffffffff ;  /* 0xffffffff00067882 */ /* 0x000fe20000000000 */
[----:B------:R-:W-:Y:S01]  /*6c70*/  BSSY B0, `(.L_x_162) ;  /* 0x00000c8000007945 */ /* 0x000fe20003800000 */
[----:B------:R-:W-:Y:S01]  /*6c80*/  USHF.L.U32 UR6, UR6, UR5, URZ ;  /* 0x0000000506067299 */ /* 0x000fe2000800063f */
[C---:B------:R-:W-:Y:S01]  /*6c90*/  ISETP.NE.AND P2, PT, R4.reuse, RZ, PT ;  /* 0x000000ff0400720c */ /* 0x040fe20003f45270 */
[----:B------:R-:W-:Y:S01]  /*6ca0*/  IMAD.MOV.U32 R13, RZ, RZ, 0x1 ;  /* 0x00000001ff0d7424 */ /* 0x000fe200078e00ff */
[----:B------:R-:W-:Y:S01]  /*6cb0*/  ISETP.NE.OR P0, PT, R4, RZ, !P0 ;  /* 0x000000ff0400720c */ /* 0x000fe20004705670 */
[----:B------:R-:W-:Y:S01]  /*6cc0*/  IMAD.MOV.U32 R12, RZ, RZ, RZ ;  /* 0x000000ffff0c7224 */ /* 0x000fe200078e00ff */
[----:B------:R-:W-:Y:S01]  /*6cd0*/  LOP3.LUT R11, R18, 0x2, RZ, 0xfc, !PT ;  /* 0x00000002120b7812 */ /* 0x000fe200078efcff */
[----:B------:R-:W-:Y:S01]  /*6ce0*/  ULDC UR4, c[0x0][0x600] ;  /* 0x0001800000047ab9 */ /* 0x000fe20000000800 */
[----:B------:R-:W-:Y:S01]  /*6cf0*/  UMOV UR7, 0x1 ;  /* 0x0000000100077882 */ /* 0x000fe20000000000 */
[----:B------:R-:W-:-:S02]  /*6d00*/  UIADD3 UR13, UR4, -0x1, URZ ;  /* 0xffffffff040d7890 */ /* 0x000fc4000fffe03f */
[----:B------:R-:W-:Y:S02]  /*6d10*/  USHF.L.U32 UR15, UR7, UR5, URZ ;  /* 0x00000005070f7299 */ /* 0x000fe4000800063f */
[----:B------:R-:W-:Y:S01]  /*6d20*/  ULOP3.LUT UR14, URZ, UR6, URZ, 0x33, !UPT ;  /* 0x000000063f0e7292 */ /* 0x000fe2000f8e333f */
[----:B------:R-:W-:Y:S01]  /*6d30*/  ULDC.64 UR22, c[0x0][0x198] ;  /* 0x0000660000167ab9 */ /* 0x000fe20000000a00 */
[----:B0-----:R-:W-:-:S05]  /*6d40*/  VIADD R0, R0, 0x3f ;  /* 0x0000003f00007836 */ /* 0x001fca0000000000 */
[----:B------:R-:W-:-:S04]  /*6d50*/  SHF.R.S32.HI R3, RZ, 0x1f, R0 ;  /* 0x0000001fff037819 */ /* 0x000fc80000011400 */
[----:B------:R-:W-:Y:S01]  /*6d60*/  LEA.HI R3, R3, R0, RZ, 0x6 ;  /* 0x0000000003037211 */ /* 0x000fe200078f30ff */
[----:B------:R-:W-:-:S03]  /*6d70*/  IMAD.MOV.U32 R0, RZ, RZ, 0x1 ;  /* 0x00000001ff007424 */ /* 0x000fc600078e00ff */
[----:B------:R-:W-:-:S05]  /*6d80*/  SHF.R.S32.HI R3, RZ, 0x6, R3 ;  /* 0x00000006ff037819 */ /* 0x000fca0000011403 */
[----:B------:R-:W-:-:S07]  /*6d90*/  VIADD R10, R3, 0x1 ;  /* 0x00000001030a7836 */ /* 0x000fce0000000000 */
.L_x_174:
[----:B------:R-:W-:-:S03]  /*6da0*/  UMOV UR4, 0xffffffff ;  /* 0xffffffff00047882 */ /* 0x000fc60000000000 */
[----:B------:R-:W-:Y:S05]  /*6db0*/  BRA.DIV UR4, `(.L_x_163) ;  /* 0x0000001204287947 */ /* 0x000fea000b800000 */
[----:B------:R-:W-:-:S13]  /*6dc0*/  ELECT P6, URZ, PT ;  /* 0x00000000003f782f */ /* 0x000fda00038c0000 */
.L_x_188:
[----:B------:R-:W-:Y:S04]  /*6dd0*/  BSSY B1, `(.L_x_164) ;  /* 0x000003e000017945 */ /* 0x000fe80003800000 */
[----:B------:R-:W-:Y:S05]  /*6de0*/  @!P6 BRA `(.L_x_165) ;  /* 0x0000000000f0e947 */ /* 0x000fea0003800000 */
[----:B------:R-:W0:Y:S02]  /*6df0*/  LDC R4, c[0x0][0x28c] ;  /* 0x0000a300ff047b82 */ /* 0x000e240000000800 */
[----:B0-----:R-:W-:-:S13]  /*6e00*/  ISETP.GE.AND P1, PT, R4, 0x1, PT ;  /* 0x000000010400780c */ /* 0x001fda0003f26270 */
[----:B------:R-:W-:Y:S05]  /*6e10*/  @!P1 BRA `(.L_x_165) ;  /* 0x0000000000e49947 */ /* 0x000fea0003800000 */
[----:B------:R-:W-:Y:S02]  /*6e20*/  IMAD.SHL.U32 R19, R19, 0x80, RZ ;  /* 0x0000008013137824 */ /* 0x000fe400078e00ff */
[----:B------:R-:W-:Y:S02]  /*6e30*/  IMAD.SHL.U32 R20, R20, 0x80, RZ ;  /* 0x0000008014147824 */ /* 0x000fe400078e00ff */
[----:B------:R-:W-:Y:S02]  /*6e40*/  IMAD.MOV.U32 R21, RZ, RZ, RZ ;  /* 0x000000ffff157224 */ /* 0x000fe400078e00ff */
[----:B------:R-:W-:Y:S02]  /*6e50*/  IMAD.MOV.U32 R4, RZ, RZ, R10 ;  /* 0x000000ffff047224 */ /* 0x000fe400078e000a */
[----:B------:R-:W-:Y:S02]  /*6e60*/  IMAD.MOV.U32 R5, RZ, RZ, R0 ;  /* 0x000000ffff057224 */ /* 0x000fe400078e0000 */
[----:B------:R-:W-:-:S02]  /*6e70*/  IMAD.MOV.U32 R6, RZ, RZ, R12 ;  /* 0x000000ffff067224 */ /* 0x000fc400078e000c */
[----:B------:R-:W-:-:S07]  /*6e80*/  VIADD R22, R19, 0x40 ;  /* 0x0000004013167836 */ /* 0x000fce0000000000 */
.L_x_169:
[----:B------:R-:W0:Y:S01]  /*6e90*/  S2R R14, SR_CgaCtaId ;  /* 0x00000000000e7919 */ /* 0x000e220000008800 */
[----:B------:R-:W-:Y:S01]  /*6ea0*/  MOV R7, 0x400 ;  /* 0x0000040000077802 */ /* 0x000fe20000000f00 */
[----:B------:R-:W1:Y:S03]  /*6eb0*/  @!P2 LDC R9, c[0x0][0x500] ;  /* 0x00014000ff09ab82 */ /* 0x000e660000000800 */
[----:B0-----:R-:W-:Y:S02]  /*6ec0*/  LEA R15, R14, R7, 0x18 ;  /* 0x000000070e0f7211 */ /* 0x001fe400078ec0ff */
[----:B------:R-:W-:-:S03]  /*6ed0*/  SHF.L.U32 R7, R5, 0x1f, RZ ;  /* 0x0000001f05077819 */ /* 0x000fc600000006ff */
[----:B------:R-:W-:-:S04]  /*6ee0*/  IMAD R14, R6, 0x8, R15 ;  /* 0x00000008060e7824 */ /* 0x000fc800078e020f */
[----:B------:R-:W0:Y:S02]  /*6ef0*/  SYNCS.PHASECHK.TRANS64.TRYWAIT P1, [R14+URZ+0x38], R7 ;  /* 0x000038070e0075a7 */ /* 0x000e24000802017f */
[----:B01----:R-:W-:Y:S05]  /*6f00*/  @!P1 BRA `(.L_x_166) ;  /* 0x0000000c00f49947 */ /* 0x003fea0003800000 */
.L_x_189:
[----:B0-----:R-:W-:Y:S01]  /*6f10*/  PRMT R7, R11, 0x9910, RZ ;  /* 0x000099100b077816 */ /* 0x001fe200000000ff */
[----:B------:R0:W-:Y:S03]  /*6f20*/  @!P2 SYNCS.ARRIVE.TRANS64 RZ, [R14+URZ], R9 ;  /* 0x000000090effa9a7 */ /* 0x0001e6000800003f */
[----:B------:R-:W-:-:S13]  /*6f30*/  ISETP.NE.AND P1, PT, R7, 0x2, PT ;  /* 0x000000020700780c */ /* 0x000fda0003f25270 */
[----:B0-----:R-:W-:Y:S05]  /*6f40*/  @P1 BRA `(.L_x_167) ;  /* 0x0000000000041947 */ /* 0x001fea0003800000 */
[----:B------:R-:W-:Y:S01]  /*6f50*/  BPT.TRAP 0x1 ;  /* 0x000000040000795c */ /* 0x000fe20000300000 */
.L_x_167:
[----:B------:R-:W-:Y:S05]  /*6f60*/  @P0 BRA `(.L_x_168) ;  /* 0x0000000000040947 */ /* 0x000fea0003800000 */
[----:B------:R-:W-:Y:S01]  /*6f70*/  BPT.TRAP 0x1 ;  /* 0x000000040000795c */ /* 0x000fe20000300000 */
.L_x_168:
[----:B------:R-:W-:Y:S01]  /*6f80*/  IMAD R15, R6, 0x4000, R15 ;  /* 0x00004000060f7824 */ /* 0x000fe200078e020f */
[----:B------:R-:W-:Y:S01]  /*6f90*/  R2UR UR25, R14 ;  /* 0x000000000e1972ca */ /* 0x000fe200000e0000 */
[----:B------:R-:W-:Y:S01]  /*6fa0*/  VIADD R4, R4, 0xffffffff ;  /* 0xffffffff04047836 */ /* 0x000fe20000000000 */
[----:B------:R-:W-:Y:S01]  /*6fb0*/  R2UR UR27, R21 ;  /* 0x00000000151b72ca */ /* 0x000fe200000e0000 */
[----:B------:R-:W-:Y:S01]  /*6fc0*/  UIADD3 UR4, UP0, UR22, 0xf0, URZ ;  /* 0x000000f016047890 */ /* 0x000fe2000ff1e03f */
[----:B------:R-:W-:Y:S01]  /*6fd0*/  R2UR UR8, R15 ;  /* 0x000000000f0872ca */ /* 0x000fe200000e0000 */
[----:B------:R-:W-:Y:S01]  /*6fe0*/  UIADD3 UR30, UP1, UR22, 0x1f0, URZ ;  /* 0x000001f0161e7890 */ /* 0x000fe2000ff3e03f */
[----:B------:R-:W-:Y:S01]  /*6ff0*/  R2UR UR28, R8 ;  /* 0x00000000081c72ca */ /* 0x000fe200000e0000 */
[----:B------:R-:W-:Y:S01]  /*7000*/  UIADD3.X UR5, URZ, UR23, URZ, UP0, !UPT ;  /* 0x000000173f057290 */ /* 0x000fe200087fe43f */
[----:B------:R-:W-:Y:S01]  /*7010*/  R2UR UR26, R19 ;  /* 0x00000000131a72ca */ /* 0x000fe200000e0000 */
[----:B------:R-:W-:Y:S01]  /*7020*/  VIADD R6, R6, 0x1 ;  /* 0x0000000106067836 */ /* 0x000fe20000000000 */
[----:B------:R-:W-:Y:S01]  /*7030*/  R2UR UR18, R22 ;  /* 0x00000000161272ca */ /* 0x000fe200000e0000 */
[----:B------:R-:W-:Y:S01]  /*7040*/  UIADD3.X UR31, URZ, UR23, URZ, UP1, !UPT ;  /* 0x000000173f1f7290 */ /* 0x000fe20008ffe43f */
[----:B------:R-:W-:Y:S01]  /*7050*/  R2UR UR11, R20 ;  /* 0x00000000140b72ca */ /* 0x000fe200000e0000 */
[----:B------:R-:W-:Y:S01]  /*7060*/  UMOV UR6, 0x0 ;  /* 0x0000000000067882 */ /* 0x000fe20000000000 */
[----:B------:R-:W-:Y:S01]  /*7070*/  ISETP.GT.AND P3, PT, R4, 0x1, PT ;  /* 0x000000010400780c */ /* 0x000fe20003f64270 */
[----:B------:R-:W-:Y:S01]  /*7080*/  UMOV UR7, 0x10000000 ;  /* 0x1000000000077882 */ /* 0x000fe20000000000 */
[C---:B------:R-:W-:Y:S01]  /*7090*/  ISETP.NE.AND P1, PT, R6.reuse, 0x7, PT ;  /* 0x000000070600780c */ /* 0x040fe20003f25270 */
[----:B------:R-:W-:Y:S01]  /*70a0*/  UIADD3 UR24, UR8, 0x180, URZ ;  /* 0x0000018008187890 */ /* 0x000fe2000fffe03f */
[----:B------:R-:W-:Y:S01]  /*70b0*/  VIADD R21, R21, 0x40 ;  /* 0x0000004015157836 */ /* 0x000fe20000000000 */
[----:B------:R-:W-:Y:S01]  /*70c0*/  UIADD3 UR16, UR8, 0x2180, URZ ;  /* 0x0000218008107890 */ /* 0x000fe2000fffe03f */
[----:B------:R-:W-:Y:S01]  /*70d0*/  SEL R14, RZ, 0x1, P1 ;  /* 0x00000001ff0e7807 */ /* 0x000fe20000800000 */
[----:B------:R-:W-:Y:S01]  /*70e0*/  UIADD3 UR8, UR8, 0x1c180, URZ ;  /* 0x0001c18008087890 */ /* 0x000fe2000fffe03f */
[----:B------:R-:W-:Y:S01]  /*70f0*/  SEL R6, R6, RZ, P1 ;  /* 0x000000ff06067207 */ /* 0x000fe20000800000 */
[----:B------:R-:W-:Y:S01]  /*7100*/  UMOV UR17, UR25 ;  /* 0x0000001900117c82 */ /* 0x000fe20008000000 */
[----:B------:R-:W-:Y:S01]  /*7110*/  UMOV UR19, UR27 ;  /* 0x0000001b00137c82 */ /* 0x000fe20008000000 */
[----:B------:R-:W-:Y:S01]  /*7120*/  UMOV UR20, UR28 ;  /* 0x0000001c00147c82 */ /* 0x000fe20008000000 */
[----:B------:R0:W-:Y:S01]  /*7130*/  UTMALDG.3D [UR24], [UR4], desc[UR6] ;  /* 0x00000618040075b4 */ /* 0x0001e20008011000 */
[----:B------:R-:W-:Y:S01]  /*7140*/  UMOV UR9, UR25 ;  /* 0x0000001900097c82 */ /* 0x000fe20008000000 */
[----:B------:R-:W-:Y:S01]  /*7150*/  UMOV UR10, UR27 ;  /* 0x0000001b000a7c82 */ /* 0x000fe20008000000 */
[----:B------:R-:W-:Y:S01]  /*7160*/  UMOV UR12, UR28 ;  /* 0x0000001c000c7c82 */ /* 0x000fe20008000000 */
[----:B------:R-:W-:Y:S01]  /*7170*/  LOP3.LUT R5, R5, R14, RZ, 0x3c, !PT ;  /* 0x0000000e05057212 */ /* 0x000fe200078e3cff */
[----:B------:R0:W-:Y:S01]  /*7180*/  UTMALDG.3D [UR16], [UR4], desc[UR6] ;  /* 0x00000610040075b4 */ /* 0x0001e20008011000 */
[----:B------:R0:W-:Y:S02]  /*7190*/  UTMALDG.3D [UR8], [UR30], desc[UR6] ;  /* 0x000006081e0075b4 */ /* 0x0001e40008011000 */
[----:B0-----:R-:W-:Y:S05]  /*71a0*/  @P3 BRA `(.L_x_169) ;  /* 0xfffffffc00383947 */ /* 0x001fea000383ffff */
.L_x_165:
[----:B------:R-:W-:Y:S05]  /*71b0*/  BSYNC B1 ;  /* 0x0000000000017941 */ /* 0x000fea0003800000 */
.L_x_164:
[----:B------:R-:W-:Y:S01]  /*71c0*/  LOP3.LUT P4, RZ, R13, 0xff, RZ, 0xc0, !PT ;  /* 0x000000ff0dff7812 */ /* 0x000fe2000788c0ff */
[C---:B------:R-:W-:Y:S01]  /*71d0*/  IMAD.IADD R12, R3.reuse, 0x1, R12 ;  /* 0x00000001030c7824 */ /* 0x040fe200078e020c */
[----:B------:R-:W-:Y:S01]  /*71e0*/  ULDC.64 UR4, c[0x0][0x650] ;  /* 0x0001940000047ab9 */ /* 0x000fe20000000a00 */
[C---:B------:R-:W-:Y:S01]  /*71f0*/  ISETP.GE.U32.AND P3, PT, R3.reuse, 0x7, PT ;  /* 0x000000070300780c */ /* 0x040fe20003f66070 */
[----:B------:R-:W-:Y:S01]  /*7200*/  BSSY B1, `(.L_x_170) ;  /* 0x000006c000017945 */ /* 0x000fe20003800000 */
[C---:B------:R-:W-:Y:S01]  /*7210*/  IMAD.WIDE.U32 R4, R12.reuse, 0x24924925, RZ ;  /* 0x249249250c047825 */ /* 0x040fe200078e00ff */
[C---:B------:R-:W-:Y:S02]  /*7220*/  ISETP.GT.U32.AND P1, PT, R12.reuse, 0x6, PT ;  /* 0x000000060c00780c */ /* 0x040fe40003f24070 */
[----:B------:R-:W-:Y:S01]  /*7230*/  PRMT R13, RZ, 0x7610, R13 ;  /* 0x00007610ff0d7816 */ /* 0x000fe2000000000d */
[----:B------:R-:W-:Y:S01]  /*7240*/  IMAD.IADD R4, R12, 0x1, -R5 ;  /* 0x000000010c047824 */ /* 0x000fe200078e0a05 */
[----:B------:R-:W-:Y:S01]  /*7250*/  ISETP.LT.U32.AND P1, PT, R3, 0x7, P1 ;  /* 0x000000070300780c */ /* 0x000fe20000f21070 */
[----:B------:R-:W-:-:S02]  /*7260*/  IMAD.MOV.U32 R19, RZ, RZ, -0x1 ;  /* 0xffffffffff137424 */ /* 0x000fc400078e00ff */
[----:B------:R-:W0:Y:S01]  /*7270*/  @P4 S2R R7, SR_CgaCtaId ;  /* 0x0000000000074919 */ /* 0x000e220000008800 */
[----:B------:R-:W-:Y:S01]  /*7280*/  @P4 MOV R6, 0x400 ;  /* 0x0000040000064802 */ /* 0x000fe20000000f00 */
[----:B------:R-:W-:Y:S01]  /*7290*/  IMAD.MOV.U32 R20, RZ, RZ, -0x1 ;  /* 0xffffffffff147424 */ /* 0x000fe200078e00ff */
[----:B------:R-:W-:Y:S01]  /*72a0*/  LEA.HI R4, R4, R5, RZ, 0x1f ;  /* 0x0000000504047211 */ /* 0x000fe200078ff8ff */
[----:B------:R-:W-:-:S03]  /*72b0*/  IMAD.MOV.U32 R8, RZ, RZ, -0x1 ;  /* 0xffffffffff087424 */ /* 0x000fc600078e00ff */
[--C-:B------:R-:W-:Y:S02]  /*72c0*/  SHF.R.U32.HI R5, RZ, 0x2, R4.reuse ;  /* 0x00000002ff057819 */ /* 0x100fe40000011604 */
[----:B------:R-:W-:-:S03]  /*72d0*/  PRMT R4, RZ, 0x7610, R4 ;  /* 0x00007610ff047816 */ /* 0x000fc60000000004 */
[----:B------:R-:W-:Y:S01]  /*72e0*/  IMAD R12, R5, -0x7, R12 ;  /* 0xfffffff9050c7824 */ /* 0x000fe200078e020c */
[----:B0-----:R-:W-:Y:S02]  /*72f0*/  @P4 LEA R6, R7, R6, 0x18 ;  /* 0x0000000607064211 */ /* 0x001fe400078ec0ff */
[----:B------:R-:W-:Y:S02]  /*7300*/  SEL R7, RZ, 0x1, !P1 ;  /* 0x00000001ff077807 */ /* 0x000fe40004800000 */
[----:B------:R-:W-:Y:S01]  /*7310*/  IADD3 R16, P1, R16, UR36, RZ ;  /* 0x0000002410107c10 */ /* 0x000fe2000ff3e0ff */
[----:B------:R0:W-:Y:S01]  /*7320*/  @P4 SYNCS.ARRIVE.TRANS64.A1T0 RZ, [R6+URZ+0x88], RZ ;  /* 0x000088ff06ff49a7 */ /* 0x0001e2000810003f */
[----:B------:R-:W-:Y:S02]  /*7330*/  LOP3.LUT R0, R0, R7, RZ, 0x3c, !PT ;  /* 0x0000000700007212 */ /* 0x000fe400078e3cff */
[----:B------:R-:W-:Y:S02]  /*7340*/  IADD3.X R17, R17, UR42, RZ, P1, !PT ;  /* 0x0000002a11117c10 */ /* 0x000fe40008ffe4ff */
[----:B------:R-:W-:-:S02]  /*7350*/  ISETP.GE.U32.AND P1, PT, R16, UR4, PT ;  /* 0x0000000410007c0c */ /* 0x000fc4000bf26070 */
[----:B------:R-:W-:Y:S02]  /*7360*/  @P3 LOP3.LUT R0, R0, 0x1, R5, 0x78, !PT ;  /* 0x0000000100003812 */ /* 0x000fe400078e7805 */
[----:B------:R-:W-:-:S13]  /*7370*/  ISETP.GE.U32.AND.EX P1, PT, R17, UR5, PT, P1 ;  /* 0x0000000511007c0c */ /* 0x000fda000bf26110 */
[----:B0-----:R-:W-:Y:S05]  /*7380*/  @P1 BRA `(.L_x_171) ;  /* 0x00000004004c1947 */ /* 0x001fea0003800000 */
[----:B------:R-:W-:Y:S01]  /*7390*/  ULDC.64 UR4, c[0x0][0x628] ;  /* 0x00018a0000047ab9 */ /* 0x000fe20000000a00 */
[----:B------:R-:W0:Y:S01]  /*73a0*/  S2R R15, SR_CTAID.X ;  /* 0x00000000000f7919 */ /* 0x000e220000002500 */
[----:B------:R-:W-:Y:S01]  /*73b0*/  ISETP.NE.U32.AND P1, PT, RZ, UR4, PT ;  /* 0x00000004ff007c0c */ /* 0x000fe2000bf25070 */
[----:B------:R-:W-:Y:S01]  /*73c0*/  ULDC UR7, c[0x0][0x630] ;  /* 0x00018c0000077ab9 */ /* 0x000fe20000000800 */
[----:B------:R-:W-:Y:S01]  /*73d0*/  IMAD.MOV.U32 R4, RZ, RZ, R16 ;  /* 0x000000ffff047224 */ /* 0x000fe200078e0010 */
[----:B------:R-:W1:Y:S01]  /*73e0*/  S2R R14, SR_CTAID.Y ;  /* 0x00000000000e7919 */ /* 0x000e620000002600 */
[----:B------:R-:W-:Y:S01]  /*73f0*/  ISETP.NE.AND.EX P1, PT, RZ, UR5, PT, P1 ;  /* 0x00000005ff007c0c */ /* 0x000fe2000bf25310 */
[----:B------:R-:W-:-:S12]  /*7400*/  IMAD.MOV.U32 R5, RZ, RZ, R17 ;  /* 0x000000ffff057224 */ /* 0x000fd800078e0011 */
[----:B------:R-:W-:Y:S05]  /*7410*/  @!P1 BRA `(.L_x_172) ;  /* 0x0000000000289947 */ /* 0x000fea0003800000 */
[----:B------:R-:W-:Y:S02]  /*7420*/  ULDC UR6, c[0x0][0x634] ;  /* 0x00018d0000067ab9 */ /* 0x000fe40000000800 */
[----:B------:R-:W-:-:S05]  /*7430*/  IADD3 R9, P1, R16, UR6, RZ ;  /* 0x0000000610097c10 */ /* 0x000fca000ff3e0ff */
[----:B------:R-:W-:-:S04]  /*7440*/  IMAD.X R19, RZ, RZ, R17, P1 ;  /* 0x000000ffff137224 */ /* 0x000fc800008e0611 */
[----:B------:R-:W-:-:S04]  /*7450*/  IMAD.WIDE.U32 R6, R19, UR4, RZ ;  /* 0x0000000413067c25 */ /* 0x000fc8000f8e00ff */
[----:B------:R-:W-:-:S04]  /*7460*/  IMAD.WIDE.U32 R6, P1, R9, UR5, R6 ;  /* 0x0000000509067c25 */ /* 0x000fc8000f820006 */
[----:B------:R-:W-:-:S04]  /*7470*/  IMAD.WIDE.U32 R8, R9, UR4, RZ ;  /* 0x0000000409087c25 */ /* 0x000fc8000f8e00ff */
[----:B------:R-:W-:Y:S01]  /*7480*/  IMAD.X R5, RZ, RZ, RZ, P1 ;  /* 0x000000ffff057224 */ /* 0x000fe200008e06ff */
[----:B------:R-:W-:Y:S01]  /*7490*/  IADD3 RZ, P1, R9, R6, RZ ;  /* 0x0000000609ff7210 */ /* 0x000fe20007f3e0ff */
[----:B------:R-:W-:-:S04]  /*74a0*/  IMAD.MOV.U32 R4, RZ, RZ, R7 ;  /* 0x000000ffff047224 */ /* 0x000fc800078e0007 */
[----:B------:R-:W-:-:S08]  /*74b0*/  IMAD.WIDE.U32.X R4, R19, UR5, R4, P1 ;  /* 0x0000000513047c25 */ /* 0x000fd000088e0404 */
.L_x_172:
[--C-:B------:R-:W-:Y:S01]  /*74c0*/  SHF.R.U64 R8, R4, UR7, R5.reuse ;  /* 0x0000000704087c19 */ /* 0x100fe20008001205 */
[----:B------:R-:W-:Y:S01]  /*74d0*/  ULDC.64 UR4, c[0x0][0x620] ;  /* 0x0001880000047ab9 */ /* 0x000fe20000000a00 */
[----:B------:R-:W-:Y:S01]  /*74e0*/  SHF.R.U32.HI R4, RZ, UR7, R5 ;  /* 0x00000007ff047c19 */ /* 0x000fe20008011605 */
[----:B------:R-:W2:Y:S01]  /*74f0*/  LDC R24, c[0x0][0x144] ;  /* 0x00005100ff187b82 */ /* 0x000ea20000000800 */
[----:B------:R-:W-:Y:S01]  /*7500*/  IADD3 R7, P1, RZ, -R8, RZ ;  /* 0x80000008ff077210 */ /* 0x000fe20007f3e0ff */
[----:B------:R-:W-:Y:S01]  /*7510*/  ULDC.64 UR8, c[0x0][0x640] ;  /* 0x0001900000087ab9 */ /* 0x000fe20000000a00 */
[----:B0-----:R-:W-:Y:S01]  /*7520*/  I2FP.F32.U32 R9, R15 ;  /* 0x0000000f00097245 */ /* 0x001fe20000201000 */
[----:B------:R-:W-:Y:S02]  /*7530*/  ULDC UR6, c[0x0][0x608] ;  /* 0x0001820000067ab9 */ /* 0x000fe40000000800 */
[----:B------:R-:W-:Y:S01]  /*7540*/  IMAD.X R4, RZ, RZ, ~R4, P1 ;  /* 0x000000ffff047224 */ /* 0x000fe200008e0e04 */
[----:B------:R-:W-:Y:S01]  /*7550*/  ISETP.NE.U32.AND P1, PT, RZ, UR8, PT ;  /* 0x00000008ff007c0c */ /* 0x000fe2000bf25070 */
[----:B------:R-:W0:Y:S02]  /*7560*/  LDC R21, c[0x0][0x148] ;  /* 0x00005200ff157b82 */ /* 0x000e240000000800 */
[----:B------:R-:W-:Y:S01]  /*7570*/  IMAD R6, R4, UR4, RZ ;  /* 0x0000000404067c24 */ /* 0x000fe2000f8e02ff */
[----:B------:R-:W-:Y:S01]  /*7580*/  ISETP.NE.AND.EX P1, PT, RZ, UR9, PT, P1 ;  /* 0x00000009ff007c0c */ /* 0x000fe2000bf25310 */
[----:B------:R-:W-:Y:S01]  /*7590*/  IMAD.WIDE.U32 R4, R7, UR4, R16 ;  /* 0x0000000407047c25 */ /* 0x000fe2000f8e0010 */
[----:B------:R-:W-:-:S03]  /*75a0*/  ULDC UR4, c[0x0][0x150] ;  /* 0x0000540000047ab9 */ /* 0x000fc60000000800 */
[----:B------:R-:W-:Y:S02]  /*75b0*/  IMAD R7, R7, UR5, R6 ;  /* 0x0000000507077c24 */ /* 0x000fe4000f8e0206 */
[----:B------:R-:W-:Y:S01]  /*75c0*/  FMUL R6, R9, UR4 ;  /* 0x0000000409067c20 */ /* 0x000fe20008400000 */
[----:B------:R-:W-:Y:S01]  /*75d0*/  ULDC UR4, c[0x0][0x618] ;  /* 0x0001860000047ab9 */ /* 0x000fe20000000800 */
[----:B------:R-:W-:Y:S01]  /*75e0*/  ULDC UR5, c[0x0][0x154] ;  /* 0x0000550000057ab9 */ /* 0x000fe20000000800 */
[----:B------:R-:W-:-:S03]  /*75f0*/  IMAD.IADD R5, R5, 0x1, R7 ;  /* 0x0000000105057824 */ /* 0x000fc600078e0207 */
[----:B------:R-:W3:Y:S02]  /*7600*/  F2I.U32.TRUNC.NTZ R6, R6 ;  /* 0x0000000600067305 */ /* 0x000ee4000020f000 */
[----:B------:R-:W-:Y:S02]  /*7610*/  SHF.R.U64 R9, R4, UR4, R5 ;  /* 0x0000000404097c19 */ /* 0x000fe40008001205 */
[----:B-1----:R-:W-:-:S05]  /*7620*/  I2FP.F32.U32 R4, R14 ;  /* 0x0000000e00047245 */ /* 0x002fca0000201000 */
[----:B------:R-:W-:Y:S01]  /*7630*/  FMUL R22, R4, UR5 ;  /* 0x0000000504167c20 */ /* 0x000fe20008400000 */
[----:B------:R-:W-:Y:S01]  /*7640*/  SHF.R.U32.HI R4, RZ, UR4, R5 ;  /* 0x00000004ff047c19 */ /* 0x000fe20008011605 */
[----:B------:R-:W-:-:S03]  /*7650*/  ULDC UR4, c[0x0][0x658] ;  /* 0x0001960000047ab9 */ /* 0x000fc60000000800 */
[--C-:B------:R-:W-:Y:S01]  /*7660*/  SHF.R.U64 R20, R9, UR6, R4.reuse ;  /* 0x0000000609147c19 */ /* 0x100fe20008001204 */
[----:B------:R-:W1:Y:S01]  /*7670*/  F2I.U32.TRUNC.NTZ R22, R22 ;  /* 0x0000001600167305 */ /* 0x000e62000020f000 */
[----:B------:R-:W-:Y:S01]  /*7680*/  SHF.R.U32.HI R5, RZ, UR6, R4 ;  /* 0x00000006ff057c19 */ /* 0x000fe20008011604 */
[----:B---3--:R-:W-:-:S03]  /*7690*/  IMAD.MOV R6, RZ, RZ, -R6 ;  /* 0x000000ffff067224 */ /* 0x008fc600078e0a06 */
[----:B------:R-:W-:Y:S01]  /*76a0*/  SHF.R.U64 R19, R20, UR4, R5 ;  /* 0x0000000414137c19 */ /* 0x000fe20008001205 */
[----:B--2---:R-:W-:Y:S01]  /*76b0*/  IMAD R15, R24, R6, R15 ;  /* 0x00000006180f7224 */ /* 0x004fe200078e020f */
[----:B------:R-:W-:-:S03]  /*76c0*/  SHF.R.U32.HI R23, RZ, UR4, R5 ;  /* 0x00000004ff177c19 */ /* 0x000fc60008011605 */
[----:B------:R-:W-:Y:S02]  /*76d0*/  IMAD.MOV.U32 R4, RZ, RZ, R19 ;  /* 0x000000ffff047224 */ /* 0x000fe400078e0013 */
[----:B------:R-:W-:Y:S01]  /*76e0*/  IMAD.MOV.U32 R5, RZ, RZ, R23 ;  /* 0x000000ffff057224 */ /* 0x000fe200078e0017 */
[----:B-1----:R-:W-:Y:S06]  /*76f0*/  @!P1 BRA `(.L_x_173) ;  /* 0x0000000000289947 */ /* 0x002fec0003800000 */
[----:B------:R-:W-:Y:S02]  /*7700*/  ULDC UR4, c[0x0][0x64c] ;  /* 0x0001930000047ab9 */ /* 0x000fe40000000800 */
[----:B------:R-:W-:-:S05]  /*7710*/  IADD3 R5, P1, R19, UR4, RZ ;  /* 0x0000000413057c10 */ /* 0x000fca000ff3e0ff */
[----:B------:R-:W-:-:S04]  /*7720*/  IMAD.X R23, RZ, RZ, R23, P1 ;  /* 0x000000ffff177224 */ /* 0x000fc800008e0617 */
[----:B------:R-:W-:-:S04]  /*7730*/  IMAD.WIDE.U32 R6, R23, UR8, RZ ;  /* 0x0000000817067c25 */ /* 0x000fc8000f8e00ff */
[----:B------:R-:W-:-:S04]  /*7740*/  IMAD.WIDE.U32 R6, P1, R5, UR9, R6 ;  /* 0x0000000905067c25 */ /* 0x000fc8000f820006 */
[----:B------:R-:W-:-:S04]  /*7750*/  IMAD.WIDE.U32 R4, R5, UR8, RZ ;  /* 0x0000000805047c25 */ /* 0x000fc8000f8e00ff */
[----:B------:R-:W-:Y:S01]  /*7760*/  IMAD.MOV.U32 R4, RZ, RZ, R7 ;  /* 0x000000ffff047224 */ /* 0x000fe200078e0007 */
[----:B------:R-:W-:Y:S01]  /*7770*/  IADD3 RZ, P3, R5, R6, RZ ;  /* 0x0000000605ff7210 */ /* 0x000fe20007f7e0ff */
[----:B------:R-:W-:-:S04]  /*7780*/  IMAD.X R5, RZ, RZ, RZ, P1 ;  /* 0x000000ffff057224 */ /* 0x000fc800008e06ff */
[----:B------:R-:W-:-:S08]  /*7790*/  IMAD.WIDE.U32.X R4, R23, UR9, R4, P3 ;  /* 0x0000000917047c25 */ /* 0x000fd000098e0404 */
.L_x_173:
[----:B------:R-:W-:Y:S01]  /*77a0*/  ISETP.NE.AND P1, PT, R2, 0x1, PT ;  /* 0x000000010200780c */ /* 0x000fe20003f25270 */
[----:B------:R-:W-:Y:S01]  /*77b0*/  ULDC UR4, c[0x0][0x648] ;  /* 0x0001920000047ab9 */ /* 0x000fe20000000800 */
[----:B------:R-:W-:Y:S01]  /*77c0*/  LOP3.LUT R20, R20, UR14, RZ, 0xc0, !PT ;  /* 0x0000000e14147c12 */ /* 0x000fe2000f8ec0ff */
[----:B------:R-:W-:Y:S01]  /*77d0*/  IMAD.MOV R22, RZ, RZ, -R22 ;  /* 0x000000ffff167224 */ /* 0x000fe200078e0a16 */
[----:B------:R-:W-:Y:S01]  /*77e0*/  SHF.R.U64 R5, R4, UR4, R5 ;  /* 0x0000000404057c19 */ /* 0x000fe20008001205 */
[----:B------:R-:W-:Y:S01]  /*77f0*/  ULDC UR4, c[0x0][0x638] ;  /* 0x00018e0000047ab9 */ /* 0x000fe20000000800 */
[----:B------:R-:W-:Y:S01]  /*7800*/  LOP3.LUT R6, R9, UR13, RZ, 0xc0, !PT ;  /* 0x0000000d09067c12 */ /* 0x000fe2000f8ec0ff */
[----:B------:R-:W-:Y:S02]  /*7810*/  ULDC UR5, c[0x0][0x610] ;  /* 0x0001840000057ab9 */ /* 0x000fe40000000800 */
[----:B------:R-:W-:Y:S02]  /*7820*/  IMAD.MOV R4, RZ, RZ, -R5 ;  /* 0x000000ffff047224 */ /* 0x000fe400078e0a05 */
[----:B------:R-:W-:-:S02]  /*7830*/  IMAD R20, R5, UR15, R20 ;  /* 0x0000000f05147c24 */ /* 0x000fc4000f8e0214 */
[----:B0-----:R-:W-:Y:S02]  /*7840*/  @P1 IMAD R15, R21, R22, R14 ;  /* 0x00000016150f1224 */ /* 0x001fe400078e020e */
[----:B------:R-:W-:Y:S01]  /*7850*/  IMAD R19, R4, UR4, R19 ;  /* 0x0000000404137c24 */ /* 0x000fe2000f8e0213 */
[----:B------:R-:W-:Y:S01]  /*7860*/  ULDC UR4, c[0x0][0x600] ;  /* 0x0001800000047ab9 */ /* 0x000fe20000000800 */
[----:B------:R-:W-:Y:S02]  /*7870*/  IMAD R15, R20, UR5, R15 ;  /* 0x00000005140f7c24 */ /* 0x000fe4000f8e020f */
[----:B------:R-:W-:Y:S02]  /*7880*/  IMAD R6, R19, UR4, R6 ;  /* 0x0000000413067c24 */ /* 0x000fe4000f8e0206 */
[----:B------:R-:W-:-:S03]  /*7890*/  IMAD.MOV.U32 R4, RZ, RZ, 0x1 ;  /* 0x00000001ff047424 */ /* 0x000fc600078e00ff */
[----:B------:R-:W-:Y:S02]  /*78a0*/  SEL R20, R6, R15, !P1 ;  /* 0x0000000f06147207 */ /* 0x000fe40004800000 */
[----:B------:R-:W-:-:S07]  /*78b0*/  SEL R19, R15, R6, !P1 ;  /* 0x000000060f137207 */ /* 0x000fce0004800000 */
.L_x_171:
[----:B------:R-:W-:Y:S05]  /*78c0*/  BSYNC B1 ;  /* 0x0000000000017941 */ /* 0x000fea0003800000 */
.L_x_170:
[----:B------:R-:W-:-:S13]  /*78d0*/  LOP3.LUT P1, RZ, R4, 0xff, RZ, 0xc0, !PT ;  /* 0x000000ff04ff7812 */ /* 0x000fda000782c0ff */
[----:B------:R-:W-:Y:S05]  /*78e0*/  @P1 BRA `(.L_x_174) ;  /* 0xfffffff4002c1947 */ /* 0x000fea000383ffff */
[----:B------:R-:W-:Y:S05]  /*78f0*/  BSYNC B0 ;  /* 0x0000000000007941 */ /* 0x000fea0003800000 */
.L_x_162:
[----:B------:R-:W-:-:S03]  /*7900*/  UMOV UR4, 0xffffffff ;  /* 0xffffffff00047882 */ /* 0x000fc60000000000 */
[----:B------:R-:W-:Y:S05]  /*7910*/  BRA.DIV UR4, `(.L_x_175) ;  /* 0x0000000604847947 */ /* 0x000fea000b800000 */
[----:B------:R-:W-:-:S13]  /*7920*/  ELECT P6, URZ, PT ;  /* 0x00000000003f782f */ /* 0x000fda00038c0000 */
.L_x_192:
[----:B------:R-:W-:Y:S04]  /*7930*/  BSSY B0, `(.L_x_176) ;  /* 0x0000046000007945 */ /* 0x000fe80003800000 */
[----:B------:R-:W-:Y:S05]  /*7940*/  @!P6 BRA `(.L_x_177) ;  /* 0x000000040010e947 */ /* 0x000fea0003800000 */
[----:B------:R-:W-:-:S04]  /*7950*/  LOP3.LUT R18, R18, 0x2, RZ, 0xfc, !PT ;  /* 0x0000000212127812 */ /* 0x000fc800078efcff */
[----:B------:R-:W-:-:S13]  /*7960*/  ISETP.NE.AND P0, PT, R18, 0x3, PT ;  /* 0x000000031200780c */ /* 0x000fda0003f05270 */
[----:B------:R-:W-:Y:S05]  /*7970*/  @!P0 BRA `(.L_x_178) ;  /* 0x0000000000048947 */ /* 0x000fea0003800000 */
[----:B------:R-:W-:Y:S01]  /*7980*/  BPT.TRAP 0x1 ;  /* 0x000000040000795c */ /* 0x000fe20000300000 */
.L_x_178:
[----:B------:R-:W0:Y:S01]  /*7990*/  S2R R3, SR_CgaCtaId ;  /* 0x0000000000037919 */ /* 0x000e220000008800 */
[----:B------:R-:W-:-:S04]  /*79a0*/  MOV R2, 0x400 ;  /* 0x0000040000027802 */ /* 0x000fc80000000f00 */
[----:B0-----:R-:W-:Y:S02]  /*79b0*/  LEA R3, R3, R2, 0x18 ;  /* 0x0000000203037211 */ /* 0x001fe400078ec0ff */
[----:B------:R-:W-:-:S03]  /*79c0*/  SHF.L.U32 R2, R0, 0x1f, RZ ;  /* 0x0000001f00027819 */ /* 0x000fc600000006ff */
[----:B------:R-:W-:-:S04]  /*79d0*/  VIADD R3, R3, 0x38 ;  /* 0x0000003803037836 */ /* 0x000fc80000000000 */
[C---:B------:R-:W-:Y:S02]  /*79e0*/  IMAD R7, R12.reuse, 0x8, R3 ;  /* 0x000000080c077824 */ /* 0x040fe400078e0203 */
[----:B------:R-:W-:Y:S02]  /*79f0*/  VIADD R12, R12, 0x1 ;  /* 0x000000010c0c7836 */ /* 0x000fe40000000000 */
[----:B------:R-:W0:Y:S03]  /*7a00*/  SYNCS.PHASECHK.TRANS64.TRYWAIT P0, [R7+URZ], R2 ;  /* 0x00000002070075a7 */ /* 0x000e26000800017f */
[----:B------:R-:W-:-:S04]  /*7a10*/  ISETP.NE.AND P1, PT, R12, 0x7, PT ;  /* 0x000000070c00780c */ /* 0x000fc80003f25270 */
[----:B------:R-:W-:Y:S02]  /*7a20*/  SEL R5, RZ, 0x1, P1 ;  /* 0x00000001ff057807 */ /* 0x000fe40000800000 */
[----:B------:R-:W-:Y:S02]  /*7a30*/  SEL R12, R12, RZ, P1 ;  /* 0x000000ff0c0c7207 */ /* 0x000fe40000800000 */
[----:B------:R-:W-:-:S03]  /*7a40*/  LOP3.LUT R5, R0, R5, RZ, 0x3c, !PT ;  /* 0x0000000500057212 */ /* 0x000fc600078e3cff */
[----:B------:R-:W-:Y:S01]  /*7a50*/  IMAD R9, R12, 0x8, R3 ;  /* 0x000000080c097824 */ /* 0x000fe200078e0203 */
[----:B------:R-:W-:Y:S01]  /*7a60*/  SHF.L.U32 R4, R5, 0x1f, RZ ;  /* 0x0000001f05047819 */ /* 0x000fe200000006ff */
[----:B0-----:R-:W-:Y:S06]  /*7a70*/  @!P0 BRA `(.L_x_179) ;  /* 0x00000004004c8947 */ /* 0x001fec0003800000 */
.L_x_193:
[----:B------:R-:W1:Y:S01]  /*7a80*/  SYNCS.PHASECHK.TRANS64.TRYWAIT P0, [R9+URZ], R4 ;  /* 0x00000004090075a7 */ /* 0x000e62000800017f */
[----:B------:R-:W-:-:S05]  /*7a90*/  VIADD R0, R12, 0x1 ;  /* 0x000000010c007836 */ /* 0x000fca0000000000 */
[----:B------:R-:W-:-:S04]  /*7aa0*/  ISETP.NE.AND P1, PT, R0, 0x7, PT ;  /* 0x000000070000780c */ /* 0x000fc80003f25270 */
[----:B0-----:R-:W-:Y:S02]  /*7ab0*/  SEL R2, RZ, 0x1, P1 ;  /* 0x00000001ff027807 */ /* 0x001fe40000800000 */
[----:B------:R-:W-:Y:S02]  /*7ac0*/  SEL R0, R0, RZ, P1 ;  /* 0x000000ff00007207 */ /* 0x000fe40000800000 */
[----:B------:R-:W-:-:S03]  /*7ad0*/  LOP3.LUT R7, R5, R2, RZ, 0x3c, !PT ;  /* 0x0000000205077212 */ /* 0x000fc600078e3cff */
[----:B------:R-:W-:Y:S01]  /*7ae0*/  IMAD R6, R0, 0x8, R3 ;  /* 0x0000000800067824 */ /* 0x000fe200078e0203 */
[----:B------:R-:W-:Y:S01]  /*7af0*/  SHF.L.U32 R5, R7, 0x1f, RZ ;  /* 0x0000001f07057819 */ /* 0x000fe200000006ff */
[----:B-1----:R-:W-:Y:S06]  /*7b00*/  @!P0 BRA `(.L_x_180) ;  /* 0x00000004003c8947 */ /* 0x002fec0003800000 */
.L_x_194:
[----:B------:R-:W1:Y:S01]  /*7b10*/  SYNCS.PHASECHK.TRANS64.TRYWAIT P0, [R6+URZ], R5 ;  /* 0x00000005060075a7 */ /* 0x000e62000800017f */
[----:B------:R-:W-:-:S05]  /*7b20*/  VIADD R0, R0, 0x1 ;  /* 0x0000000100007836 */ /* 0x000fca0000000000 */
[----:B------:R-:W-:-:S04]  /*7b30*/  ISETP.NE.AND P1, PT, R0, 0x7, PT ;  /* 0x000000070000780c */ /* 0x000fc80003f25270 */
[----:B------:R-:W-:Y:S02]  /*7b40*/  SEL R2, RZ, 0x1, P1 ;  /* 0x00000001ff027807 */ /* 0x000fe40000800000 */
[----:B------:R-:W-:Y:S02]  /*7b50*/  SEL R0, R0, RZ, P1 ;  /* 0x000000ff00007207 */ /* 0x000fe40000800000 */
[----:B------:R-:W-:-:S03]  /*7b60*/  LOP3.LUT R7, R7, R2, RZ, 0x3c, !PT ;  /* 0x0000000207077212 */ /* 0x000fc600078e3cff */
[----:B0-----:R-:W-:Y:S01]  /*7b70*/  IMAD R9, R0, 0x8, R3 ;  /* 0x0000000800097824 */ /* 0x001fe200078e0203 */
[----:B------:R-:W-:Y:S01]  /*7b80*/  SHF.L.U32 R4, R7, 0x1f, RZ ;  /* 0x0000001f07047819 */ /* 0x000fe200000006ff */
[----:B-1----:R-:W-:Y:S06]  /*7b90*/  @!P0 BRA `(.L_x_181) ;  /* 0x00000004002c8947 */ /* 0x002fec0003800000 */
.L_x_195:
        /* <DEDUP_REMOVED lines=9> */
.L_x_196:
        /* <DEDUP_REMOVED lines=9> */
.L_x_197:
[----:B------:R-:W1:Y:S01]  /*7cc0*/  SYNCS.PHASECHK.TRANS64.TRYWAIT P0, [R9+URZ], R4 ;  /* 0x00000004090075a7 */ /* 0x000e62000800017f */
[----:B------:R-:W-:-:S05]  /*7cd0*/  VIADD R0, R0, 0x1 ;  /* 0x0000000100007836 */ /* 0x000fca0000000000 */
[----:B------:R-:W-:-:S04]  /*7ce0*/  ISETP.NE.AND P1, PT, R0, 0x7, PT ;  /* 0x000000070000780c */ /* 0x000fc80003f25270 */
[----:B------:R-:W-:Y:S02]  /*7cf0*/  SEL R2, RZ, 0x1, P1 ;  /* 0x00000001ff027807 */ /* 0x000fe40000800000 */
[----:B------:R-:W-:Y:S02]  /*7d00*/  SEL R0, R0, RZ, P1 ;  /* 0x000000ff00007207 */ /* 0x000fe40000800000 */
[----:B------:R-:W-:Y:S01]  /*7d10*/  LOP3.LUT R2, R7, R2, RZ, 0x3c, !PT ;  /* 0x0000000207027212 */ /* 0x000fe200078e3cff */
[----:B-1----:R-:W-:Y:S06]  /*7d20*/  @!P0 BRA `(.L_x_184) ;  /* 0x0000000400048947 */ /* 0x002fec0003800000 */
.L_x_198:
[----:B------:R-:W-:Y:S01]  /*7d30*/  IMAD R3, R0, 0x8, R3 ;  /* 0x0000000800037824 */ /* 0x000fe200078e0203 */
[----:B------:R-:W-:-:S07]  /*7d40*/  SHF.L.U32 R0, R2, 0x1f, RZ ;  /* 0x0000001f02007819 */ /* 0x000fce00000006ff */
.L_x_185:
[----:B--2---:R2:W3:Y:S02]  /*7d50*/  SYNCS.PHASECHK.TRANS64.TRYWAIT P0, [R3+URZ], R0 ;  /* 0x00000000030075a7 */ /* 0x0044e4000800017f */
[----:B---3--:R-:W-:Y:S05]  /*7d60*/  @!P0 NANOSLEEP.SYNCS 0x989680 ;  /* 0x009896800000895d */ /* 0x008fea0003900000 */
[----:B------:R-:W3:Y:S02]  /*7d70*/  @!P0 SYNCS.PHASECHK.TRANS64 P0, [R3+URZ], R0 ;  /* 0x00000000030085a7 */ /* 0x000ee4000800007f */
[----:B---3--:R-:W-:Y:S05]  /*7d80*/  @!P0 BRA `(.L_x_185) ;  /* 0xfffffffc00f08947 */ /* 0x008fea000383ffff */
.L_x_177:
[----:B------:R-:W-:Y:S05]  /*7d90*/  BSYNC B0 ;  /* 0x0000000000007941 */ /* 0x000fea0003800000 */
.L_x_176:
[----:B------:R-:W-:Y:S05]  /*7da0*/  EXIT ;  /* 0x000000000000794d */ /* 0x000fea0003800000 */
.L_x_17:
[----:B-1----:R1:W2:Y:S02]  /*7db0*/  SYNCS.PHASECHK.TRANS64.TRYWAIT P1, [R3+URZ], R0 ;  /* 0x00000000030075a7 */ /* 0x0022a4000802017f */
[----:B--2---:R-:W-:Y:S05]  /*7dc0*/  @!P1 NANOSLEEP.SYNCS 0x989680 ;  /* 0x009896800000995d */ /* 0x004fea0003900000 */
[----:B------:R-:W2:Y:S02]  /*7dd0*/  @!P1 SYNCS.PHASECHK.TRANS64 P1, [R3+URZ], R0 ;  /* 0x00000000030095a7 */ /* 0x000ea4000802007f */
[----:B--2---:R-:W-:Y:S05]  /*7de0*/  @!P1 BRA `(.L_x_17) ;  /* 0xfffffffc00f09947 */ /* 0x004fea000383ffff */
[----:B------:R-:W-:Y:S05]  /*7df0*/  BRA `(.L_x_16) ;  /* 0xffffff9400c07947 */ /* 0x000fea000383ffff */
.L_x_22:
[----:B-1----:R-:W-:-:S04]  /*7e00*/  IMAD.U32 R4, RZ, RZ, UR7 ;  /* 0x00000007ff047e24 */ /* 0x002fc8000f8e00ff */
[----:B------:R1:W2:Y:S03]  /*7e10*/  SYNCS.PHASECHK.TRANS64.TRYWAIT P1, [R4+URZ], R3 ;  /* 0x00000003040075a7 */ /* 0x0002a6000802017f */
[----:B--2---:R-:W-:Y:S05]  /*7e20*/  @!P1 NANOSLEEP.SYNCS 0x989680 ;  /* 0x009896800000995d */ /* 0x004fea0003900000 */
[----:B------:R-:W2:Y:S02]  /*7e30*/  @!P1 SYNCS.PHASECHK.TRANS64 P1, [R4+URZ], R3 ;  /* 0x00000003040095a7 */ /* 0x000ea4000802007f */
[----:B--2---:R-:W-:Y:S05]  /*7e40*/  @!P1 BRA `(.L_x_22) ;  /* 0xfffffffc00ec9947 */ /* 0x004fea000383ffff */
[----:B------:R-:W-:Y:S05]  /*7e50*/  BRA `(.L_x_21) ;  /* 0xffffff98008c7947 */ /* 0x000fea000383ffff */
.L_x_163:
[----:B------:R-:W-:Y:S01]  /*7e60*/  BSSY B1, `(.L_x_186) ;  /* 0x0000006000017945 */ /* 0x000fe20003800000 */
[----:B------:R-:W-:-:S07]  /*7e70*/  IMAD.MOV.U32 R15, RZ, RZ, -0x1 ;  /* 0xffffffffff0f7424 */ /* 0x000fce00078e00ff */
[----:B------:R-:W-:Y:S05]  /*7e80*/  WARPSYNC.COLLECTIVE R15, `(.L_x_187) ;  /* 0x000000000f0c7348 */ /* 0x000fea0003c00000 */
[----:B------:R-:W-:Y:S02]  /*7e90*/  ELECT P6, UR62, PT ;  /* 0x00000000003e782f */ /* 0x000fe400038c0000 */
[----:B------:R-:W-:Y:S01]  /*7ea0*/  MOV R14, UR62 ;  /* 0x0000003e000e7c02 */ /* 0x000fe20008000f00 */
[----:B------:R-:W-:Y:S10]  /*7eb0*/  ENDCOLLECTIVE ;  /* 0x000000000000791b */ /* 0x000ff40003800000 */
.L_x_187:
[----:B------:R-:W-:Y:S05]  /*7ec0*/  BSYNC B1 ;  /* 0x0000000000017941 */ /* 0x000fea0003800000 */
.L_x_186:
[----:B------:R-:W-:Y:S05]  /*7ed0*/  BRA `(.L_x_188) ;  /* 0xffffffec00bc7947 */ /* 0x000fea000383ffff */
.L_x_166:
[----:B0-----:R0:W1:Y:S02]  /*7ee0*/  SYNCS.PHASECHK.TRANS64.TRYWAIT P1, [R14+URZ+0x38], R7 ;  /* 0x000038070e0075a7 */ /* 0x001064000802017f */
[----:B-1----:R-:W-:Y:S05]  /*7ef0*/  @!P1 NANOSLEEP.SYNCS 0x989680 ;  /* 0x009896800000995d */ /* 0x002fea0003900000 */
[----:B------:R-:W1:Y:S02]  /*7f00*/  @!P1 SYNCS.PHASECHK.TRANS64 P1, [R14+URZ+0x38], R7 ;  /* 0x000038070e0095a7 */ /* 0x000e64000802007f */
[----:B-1----:R-:W-:Y:S05]  /*7f10*/  @!P1 BRA `(.L_x_166) ;  /* 0xfffffffc00f09947 */ /* 0x002fea000383ffff */
[----:B------:R-:W-:Y:S05]  /*7f20*/  BRA `(.L_x_189) ;  /* 0xffffffec00f87947 */ /* 0x000fea000383ffff */
.L_x_175:
[----:B------:R-:W-:Y:S01]  /*7f30*/  BSSY B0, `(.L_x_190) ;  /* 0x0000006000007945 */ /* 0x000fe20003800000 */
[----:B------:R-:W-:-:S07]  /*7f40*/  IMAD.MOV.U32 R15, RZ, RZ, -0x1 ;  /* 0xffffffffff0f7424 */ /* 0x000fce00078e00ff */
[----:B------:R-:W-:Y:S05]  /*7f50*/  WARPSYNC.COLLECTIVE R15, `(.L_x_191) ;  /* 0x000000000f0c7348 */ /* 0x000fea0003c00000 */
[----:B------:R-:W-:Y:S02]  /*7f60*/  ELECT P6, UR62, PT ;  /* 0x00000000003e782f */ /* 0x000fe400038c0000 */
[----:B------:R-:W-:Y:S01]  /*7f70*/  MOV R14, UR62 ;  /* 0x0000003e000e7c02 */ /* 0x000fe20008000f00 */
[----:B------:R-:W-:Y:S10]  /*7f80*/  ENDCOLLECTIVE ;  /* 0x000000000000791b */ /* 0x000ff40003800000 */
.L_x_191:
[----:B------:R-:W-:Y:S05]  /*7f90*/  BSYNC B0 ;  /* 0x0000000000007941 */ /* 0x000fea0003800000 */
.L_x_190:
[----:B------:R-:W-:Y:S05]  /*7fa0*/  BRA `(.L_x_192) ;  /* 0xfffffff800607947 */ /* 0x000fea000383ffff */
.L_x_179:
[----:B0-----:R0:W1:Y:S02]  /*7fb0*/  SYNCS.PHASECHK.TRANS64.TRYWAIT P0, [R7+URZ], R2 ;  /* 0x00000002070075a7 */ /* 0x001064000800017f */
[----:B-1----:R-:W-:Y:S05]  /*7fc0*/  @!P0 NANOSLEEP.SYNCS 0x989680 ;  /* 0x009896800000895d */ /* 0x002fea0003900000 */
[----:B------:R-:W1:Y:S02]  /*7fd0*/  @!P0 SYNCS.PHASECHK.TRANS64 P0, [R7+URZ], R2 ;  /* 0x00000002070085a7 */ /* 0x000e64000800007f */
[----:B-1----:R-:W-:Y:S05]  /*7fe0*/  @!P0 BRA `(.L_x_179) ;  /* 0xfffffffc00f08947 */ /* 0x002fea000383ffff */
[----:B------:R-:W-:Y:S05]  /*7ff0*/  BRA `(.L_x_193) ;  /* 0xfffffff800a07947 */ /* 0x000fea000383ffff */
.L_x_180:
[----:B0-----:R0:W1:Y:S02]  /*8000*/  SYNCS.PHASECHK.TRANS64.TRYWAIT P0, [R9+URZ], R4 ;  /* 0x00000004090075a7 */ /* 0x001064000800017f */
[----:B-1----:R-:W-:Y:S05]  /*8010*/  @!P0 NANOSLEEP.SYNCS 0x989680 ;  /* 0x009896800000895d */ /* 0x002fea0003900000 */
[----:B------:R-:W1:Y:S02]  /*8020*/  @!P0 SYNCS.PHASECHK.TRANS64 P0, [R9+URZ], R4 ;  /* 0x00000004090085a7 */ /* 0x000e64000800007f */
[----:B-1----:R-:W-:Y:S05]  /*8030*/  @!P0 BRA `(.L_x_180) ;  /* 0xfffffffc00f08947 */ /* 0x002fea000383ffff */
[----:B------:R-:W-:Y:S05]  /*8040*/  BRA `(.L_x_194) ;  /* 0xfffffff800b07947 */ /* 0x000fea000383ffff */
.L_x_181:
[----:B0-----:R0:W1:Y:S02]  /*8050*/  SYNCS.PHASECHK.TRANS64.TRYWAIT P0, [R6+URZ], R5 ;  /* 0x00000005060075a7 */ /* 0x001064000800017f */
[----:B-1----:R-:W-:Y:S05]  /*8060*/  @!P0 NANOSLEEP.SYNCS 0x989680 ;  /* 0x009896800000895d */ /* 0x002fea0003900000 */
[----:B------:R-:W1:Y:S02]  /*8070*/  @!P0 SYNCS.PHASECHK.TRANS64 P0, [R6+URZ], R5 ;  /* 0x00000005060085a7 */ /* 0x000e64000800007f */
[----:B-1----:R-:W-:Y:S05]  /*8080*/  @!P0 BRA `(.L_x_181) ;  /* 0xfffffffc00f08947 */ /* 0x002fea000383ffff */
[----:B------:R-:W-:Y:S05]  /*8090*/  BRA `(.L_x_195) ;  /* 0xfffffff800c07947 */ /* 0x000fea000383ffff */
.L_x_182:
[----:B0-----:R0:W1:Y:S02]  /*80a0*/  SYNCS.PHASECHK.TRANS64.TRYWAIT P0, [R9+URZ], R4 ;  /* 0x00000004090075a7 */ /* 0x001064000800017f */
[----:B-1----:R-:W-:Y:S05]  /*80b0*/  @!P0 NANOSLEEP.SYNCS 0x989680 ;  /* 0x009896800000895d */ /* 0x002fea0003900000 */
[----:B------:R-:W1:Y:S02]  /*80c0*/  @!P0 SYNCS.PHASECHK.TRANS64 P0, [R9+URZ], R4 ;  /* 0x00000004090085a7 */ /* 0x000e64000800007f */
[----:B-1----:R-:W-:Y:S05]  /*80d0*/  @!P0 BRA `(.L_x_182) ;  /* 0xfffffffc00f08947 */ /* 0x002fea000383ffff */
[----:B------:R-:W-:Y:S05]  /*80e0*/  BRA `(.L_x_196) ;  /* 0xfffffff800d07947 */ /* 0x000fea000383ffff */
.L_x_183:
[----:B0-----:R0:W1:Y:S02]  /*80f0*/  SYNCS.PHASECHK.TRANS64.TRYWAIT P0, [R6+URZ], R5 ;  /* 0x00000005060075a7 */ /* 0x001064000800017f */
[----:B-1----:R-:W-:Y:S05]  /*8100*/  @!P0 NANOSLEEP.SYNCS 0x989680 ;  /* 0x009896800000895d */ /* 0x002fea0003900000 */
[----:B------:R-:W1:Y:S02]  /*8110*/  @!P0 SYNCS.PHASECHK.TRANS64 P0, [R6+URZ], R5 ;  /* 0x00000005060085a7 */ /* 0x000e64000800007f */
[----:B-1----:R-:W-:Y:S05]  /*8120*/  @!P0 BRA `(.L_x_183) ;  /* 0xfffffffc00f08947 */ /* 0x002fea000383ffff */
[----:B------:R-:W-:Y:S05]  /*8130*/  BRA `(.L_x_197) ;  /* 0xfffffff800e07947 */ /* 0x000fea000383ffff */
.L_x_184:
[----:B-1----:R1:W2:Y:S02]  /*8140*/  SYNCS.PHASECHK.TRANS64.TRYWAIT P0, [R9+URZ], R4 ;  /* 0x00000004090075a7 */ /* 0x0022a4000800017f */
[----:B--2---:R-:W-:Y:S05]  /*8150*/  @!P0 NANOSLEEP.SYNCS 0x989680 ;  /* 0x009896800000895d */ /* 0x004fea0003900000 */
[----:B------:R-:W2:Y:S02]  /*8160*/  @!P0 SYNCS.PHASECHK.TRANS64 P0, [R9+URZ], R4 ;  /* 0x00000004090085a7 */ /* 0x000ea4000800007f */
[----:B--2---:R-:W-:Y:S05]  /*8170*/  @!P0 BRA `(.L_x_184) ;  /* 0xfffffffc00f08947 */ /* 0x004fea000383ffff */
[----:B------:R-:W-:Y:S05]  /*8180*/  BRA `(.L_x_198) ;  /* 0xfffffff800e87947 */ /* 0x000fea000383ffff */
.L_x_199:
[----:B------:R-:W-:-:S00]  /*8190*/  BRA `(.L_x_199) ;  /* 0xfffffffc00fc7947 */ /* 0x000fc0000383ffff */
[----:B------:R-:W-:-:S00]  /*81a0*/  NOP ;  /* 0x0000000000007918 */ /* 0x000fc00000000000 */
        /* <DEDUP_REMOVED lines=13> */
.L_x_200:


//--------------------- .nv.global.init           --------------------------
	.section	.nv.global.init,"aw",@progbits
.nv.global.init:
	.type		$str$22,@object
	.size		$str$22,($str$23 - $str$22)
$str$22:
        /*0000*/ 	.byte	0x6b, 0x5f, 0x74, 0x69, 0x6c, 0x65, 0x5f, 0x63, 0x6f, 0x75, 0x6e, 0x74, 0x20, 0x3e, 0x3d, 0x20
        /*0010*/ 	.byte	0x31, 0x00
	.type		$str$23,@object
	.size		$str$23,(__unnamed_1 - $str$23)
$str$23:
        /*0012*/ 	.byte	0x2f, 0x74, 0x6d, 0x70, 0x2f, 0x63, 0x75, 0x74, 0x6c, 0x61, 0x73, 0x73, 0x5f, 0x73, 0x77, 0x65
        /*0022*/ 	.byte	0x65, 0x70, 0x5f, 0x73, 0x72, 0x63, 0x2f, 0x69, 0x6e, 0x63, 0x6c, 0x75, 0x64, 0x65, 0x2f, 0x63
        /*0032*/ 	.byte	0x75, 0x74, 0x6c, 0x61, 0x73, 0x73, 0x2f, 0x67, 0x65, 0x6d, 0x6d, 0x2f, 0x63, 0x6f, 0x6c, 0x6c
        /*0042*/ 	.byte	0x65, 0x63, 0x74, 0x69, 0x76, 0x65, 0x2f, 0x73, 0x6d, 0x39, 0x30, 0x5f, 0x6d, 0x6d, 0x61, 0x5f
        /*0052*/ 	.byte	0x74, 0x6d, 0x61, 0x5f, 0x67, 0x6d, 0x6d, 0x61, 0x5f, 0x73, 0x73, 0x5f, 0x77, 0x61, 0x72, 0x70
        /*0062*/ 	.byte	0x73, 0x70, 0x65, 0x63, 0x69, 0x61, 0x6c, 0x69, 0x7a, 0x65, 0x64, 0x2e, 0x68, 0x70, 0x70, 0x00
	.type		__unnamed_1,@object
	.size		__unnamed_1,(.L_0 - __unnamed_1)
__unnamed_1:
        /*0072*/ 	.byte	0x76, 0x6f, 0x69, 0x64, 0x20, 0x63, 0x75, 0x74, 0x6c, 0x61, 0x73, 0x73, 0x3a, 0x3a, 0x67, 0x65
        /* <DEDUP_REMOVED lines=179> */
        /*0bb2*/ 	.byte	0x3a, 0x3a, 0x69, 0x64, 0x65, 0x6e, 0x74, 0x69, 0x74, 0x79, 0x5d, 0x00
.L_0:


//--------------------- .nv.shared._ZN7cutlass13device_kernelINS_4gemm6kernel13GemmUniversalIN4cute5tupleIJiiiiEEENS1_10collective13CollectiveMmaINS1_34MainloopSm90TmaGmmaWarpSpecializedILi7ENS5_IJNS4_1CILi1EEESB_SB_EEENS1_35KernelTmaWarpSpecializedCooperativeEEENS5_IJNSA_ILi128EEESF_NSA_ILi64EEEEEENS_6half_tENS5_IJSB_llEEESI_NS5_IJlSB_lEEENS4_8TiledMMAINS4_8MMA_AtomIJNS4_4SM904GMMA26MMA_64x128x16_F32F16F16_SSILNSO_5MajorE1ELSQ_0ELNSO_7ScaleInE1ELSR_1EEEEEENS4_6LayoutINS5_IJNSA_ILi2EEESB_SB_EEENS5_IJSB_NSA_ILi0EEESX_EEEEENS5_IJNS4_10UnderscoreES10_S10_EEEEENS4_13SM90_TMA_LOADENS4_14ComposedLayoutINS4_7SwizzleILi3ELi4ELi3EEENS4_18smem_ptr_flag_bitsILi16EEENSU_INS5_IJSG_NSA_ILi8EEEEEENS5_IJSB_SG_EEEEEEEvNS4_8identityES13_NS14_IS16_S18_NSU_INS5_IJS19_SG_EEENS5_IJSG_SB_EEEEEEEvS1E_EENS_8epilogue10collective6detail29Sm90TmaWarpSpecializedAdapterINS1L_15DefaultEpilogueISI_SK_SK_NS1K_6thread17LinearCombinationISI_Li1EffLNS1P_9ScaleType4KindE0ELNS_15FloatRoundStyleE2ESI_EENS1_15EpilogueDefaultEEEEEvvEEEEvNT_6ParamsE --------------------------
	.section	.nv.shared._ZN7cutlass13device_kernelINS_4gemm6kernel13GemmUniversalIN4cute5tupleIJiiiiEEENS1_10collective13CollectiveMmaINS1_34MainloopSm90TmaGmmaWarpSpecializedILi7ENS5_IJNS4_1CILi1EEESB_SB_EEENS1_35KernelTmaWarpSpecializedCooperativeEEENS5_IJNSA_ILi128EEESF_NSA_ILi64EEEEEENS_6half_tENS5_IJSB_llEEESI_NS5_IJlSB_lEEENS4_8TiledMMAINS4_8MMA_AtomIJNS4_4SM904GMMA26MMA_64x128x16_F32F16F16_SSILNSO_5MajorE1ELSQ_0ELNSO_7ScaleInE1ELSR_1EEEEEENS4_6LayoutINS5_IJNSA_ILi2EEESB_SB_EEENS5_IJSB_NSA_ILi0EEESX_EEEEENS5_IJNS4_10UnderscoreES10_S10_EEEEENS4_13SM90_TMA_LOADENS4_14ComposedLayoutINS4_7SwizzleILi3ELi4ELi3EEENS4_18smem_ptr_flag_bitsILi16EEENSU_INS5_IJSG_NSA_ILi8EEEEEENS5_IJSB_SG_EEEEEEEvNS4_8identityES13_NS14_IS16_S18_NSU_INS5_IJS19_SG_EEENS5_IJSG_SB_EEEEEEEvS1E_EENS_8epilogue10collective6detail29Sm90TmaWarpSpecializedAdapterINS1L_15DefaultEpilogueISI_SK_SK_NS1K_6thread17LinearCombinationISI_Li1EffLNS1P_9ScaleType4KindE0ELNS_15FloatRoundStyleE2ESI_EENS1_15EpilogueDefaultEEEEEvvEEEEvNT_6ParamsE,"aw",@nobits
	.sectionflags	@""
	.align	16
	.zero		1024


//--------------------- .nv.shared.reserved.0     --------------------------
	.section	.nv.shared.reserved.0,"aw",@nobits
	.weak		__nv_reservedSMEM_offset_0_alias
	.size		__nv_reservedSMEM_offset_0_alias, 0, 0
	.other		__nv_reservedSMEM_offset_0_alias,@"STO_CUDA_RESERVED_SHARED STV_DEFAULT"
__nv_reservedSMEM_offset_0_alias:
	.zero		0


//--------------------- .nv.global                --------------------------
	.section	.nv.global,"aw",@nobits
.nv.global:
	.type		_ZN40_INTERNAL_5817cc78_4_k_cu_c2c535b5_254314cute1_E,@object
	.size		_ZN40_INTERNAL_5817cc78_4_k_cu_c2c535b5_254314cute1_E,(_ZN40_INTERNAL_5817cc78_4_k_cu_c2c535b5_254314cuda3std3__45__cpo6cbeginE - _ZN40_INTERNAL_5817cc78_4_k_cu_c2c535b5_254314cute1_E)
_ZN40_INTERNAL_5817cc78_4_k_cu_c2c535b5_254314cute1_E:
	.zero		1
	.type		_ZN40_INTERNAL_5817cc78_4_k_cu_c2c535b5_254314cuda3std3__45__cpo6cbeginE,@object
	.size		_ZN40_INTERNAL_5817cc78_4_k_cu_c2c535b5_254314cuda3std3__45__cpo6cbeginE,(_ZN40_INTERNAL_5817cc78_4_k_cu_c2c535b5_254314cuda3std3__48in_placeE - _ZN40_INTERNAL_5817cc78_4_k_cu_c2c535b5_254314cuda3std3__45__cpo6cbeginE)
_ZN40_INTERNAL_5817cc78_4_k_cu_c2c535b5_254314cuda3std3__45__cpo6cbeginE:
	.zero		1
	.type		_ZN40_INTERNAL_5817cc78_4_k_cu_c2c535b5_254314cuda3std3__48in_placeE,@object
	.size		_ZN40_INTERNAL_5817cc78_4_k_cu_c2c535b5_254314cuda3std3__48in_placeE,(_ZN40_INTERNAL_5817cc78_4_k_cu_c2c535b5_254314cuda3std6ranges3__45__cpo9iter_moveE - _ZN40_INTERNAL_5817cc78_4_k_cu_c2c535b5_254314cuda3std3__48in_placeE)
_ZN40_INTERNAL_5817cc78_4_k_cu_c2c535b5_254314cuda3std3__48in_placeE:
	.zero		1
	.type		_ZN40_INTERNAL_5817cc78_4_k_cu_c2c535b5_254314cuda3std6ranges3__45__cpo9iter_moveE,@object
	.size		_ZN40_INTERNAL_5817cc78_4_k_cu_c2c535b5_254314cuda3std6ranges3__45__cpo9iter_moveE,(_ZN40_INTERNAL_5817cc78_4_k_cu_c2c535b5_254314cuda3std3__45__cpo5beginE - _ZN40_INTERNAL_5817cc78_4_k_cu_c2c535b5_254314cuda3std6ranges3__45__cpo9iter_moveE)
_ZN40_INTERNAL_5817cc78_4_k_cu_c2c535b5_254314cuda3std6ranges3__45__cpo9iter_moveE:
	.zero		1
	.type		_ZN40_INTERNAL_5817cc78_4_k_cu_c2c535b5_254314cuda3std3__45__cpo5beginE,@object
	.size		_ZN40_INTERNAL_5817cc78_4_k_cu_c2c535b5_254314cuda3std3__45__cpo5beginE,(_ZN40_INTERNAL_5817cc78_4_k_cu_c2c535b5_254314cuda3std3__442_GLOBAL__N__5817cc78_4_k_cu_c2c535b5_254316ignoreE - _ZN40_INTERNAL_5817cc78_4_k_cu_c2c535b5_254314cuda3std3__45__cpo5beginE)
_ZN40_INTERNAL_5817cc78_4_k_cu_c2c535b5_254314cuda3std3__45__cpo5beginE:
	.zero		1
	.type		_ZN40_INTERNAL_5817cc78_4_k_cu_c2c535b5_254314cuda3std3__442_GLOBAL__N__5817cc78_4_k_cu_c2c535b5_254316ignoreE,@object
	.size		_ZN40_INTERNAL_5817cc78_4_k_cu_c2c535b5_254314cuda3std3__442_GLOBAL__N__5817cc78_4_k_cu_c2c535b5_254316ignoreE,(_ZN40_INTERNAL_5817cc78_4_k_cu_c2c535b5_254314cute7productE - _ZN40_INTERNAL_5817cc78_4_k_cu_c2c535b5_254314cuda3std3__442_GLOBAL__N__5817cc78_4_k_cu_c2c535b5_254316ignoreE)
_ZN40_INTERNAL_5817cc78_4_k_cu_c2c535b5_254314cuda3std3__442_GLOBAL__N__5817cc78_4_k_cu_c2c535b5_254316ignoreE:
	.zero		1
	.type		_ZN40_INTERNAL_5817cc78_4_k_cu_c2c535b5_254314cute7productE,@object
	.size		_ZN40_INTERNAL_5817cc78_4_k_cu_c2c535b5_254314cute7productE,(_ZN40_INTERNAL_5817cc78_4_k_cu_c2c535b5_254314cuda3std3__45__cpo3endE - _ZN40_INTERNAL_5817cc78_4_k_cu_c2c535b5_254314cute7productE)
_ZN40_INTERNAL_5817cc78_4_k_cu_c2c535b5_254314cute7productE:
	.zero		1
	.type		_ZN40_INTERNAL_5817cc78_4_k_cu_c2c535b5_254314cuda3std3__45__cpo3endE,@object
	.size		_ZN40_INTERNAL_5817cc78_4_k_cu_c2c535b5_254314cuda3std3__45__cpo3endE,(_ZN40_INTERNAL_5817cc78_4_k_cu_c2c535b5_254314cuda3std3__419piecewise_constructE - _ZN40_INTERNAL_5817cc78_4_k_cu_c2c535b5_254314cuda3std3__45__cpo3endE)
_ZN40_INTERNAL_5817cc78_4_k_cu_c2c535b5_254314cuda3std3__45__cpo3endE:
	.zero		1
	.type		_ZN40_INTERNAL_5817cc78_4_k_cu_c2c535b5_254314cuda3std3__419piecewise_constructE,@object
	.size		_ZN40_INTERNAL_5817cc78_4_k_cu_c2c535b5_254314cuda3std3__419piecewise_constructE,(_ZN40_INTERNAL_5817cc78_4_k_cu_c2c535b5_254314cuda3std3__45__cpo4cendE - _ZN40_INTERNAL_5817cc78_4_k_cu_c2c535b5_254314cuda3std3__419piecewise_constructE)
_ZN40_INTERNAL_5817cc78_4_k_cu_c2c535b5_254314cuda3std3__419piecewise_constructE:
	.zero		1
	.type		_ZN40_INTERNAL_5817cc78_4_k_cu_c2c535b5_254314cuda3std3__45__cpo4cendE,@object
	.size		_ZN40_INTERNAL_5817cc78_4_k_cu_c2c535b5_254314cuda3std3__45__cpo4cendE,(_ZN40_INTERNAL_5817cc78_4_k_cu_c2c535b5_254314cuda3std6ranges3__45__cpo4swapE - _ZN40_INTERNAL_5817cc78_4_k_cu_c2c535b5_254314cuda3std3__45__cpo4cendE)
_ZN40_INTERNAL_5817cc78_4_k_cu_c2c535b5_254314cuda3std3__45__cpo4cendE:
	.zero		1
	.type		_ZN40_INTERNAL_5817cc78_4_k_cu_c2c535b5_254314cuda3std6ranges3__45__cpo4swapE,@object
	.size		_ZN40_INTERNAL_5817cc78_4_k_cu_c2c535b5_254314cuda3std6ranges3__45__cpo4swapE,(.L_8 - _ZN40_INTERNAL_5817cc78_4_k_cu_c2c535b5_254314cuda3std6ranges3__45__cpo4swapE)
_ZN40_INTERNAL_5817cc78_4_k_cu_c2c535b5_254314cuda3std6ranges3__45__cpo4swapE:
	.zero		1
.L_8:


//--------------------- .nv.constant0._ZN7cutlass13device_kernelINS_4gemm6kernel13GemmUniversalIN4cute5tupleIJiiiiEEENS1_10collective13CollectiveMmaINS1_34MainloopSm90TmaGmmaWarpSpecializedILi7ENS5_IJNS4_1CILi1EEESB_SB_EEENS1_35KernelTmaWarpSpecializedCooperativeEEENS5_IJNSA_ILi128EEESF_NSA_ILi64EEEEEENS_6half_tENS5_IJSB_llEEESI_NS5_IJlSB_lEEENS4_8TiledMMAINS4_8MMA_AtomIJNS4_4SM904GMMA26MMA_64x128x16_F32F16F16_SSILNSO_5MajorE1ELSQ_0ELNSO_7ScaleInE1ELSR_1EEEEEENS4_6LayoutINS5_IJNSA_ILi2EEESB_SB_EEENS5_IJSB_NSA_ILi0EEESX_EEEEENS5_IJNS4_10UnderscoreES10_S10_EEEEENS4_13SM90_TMA_LOADENS4_14ComposedLayoutINS4_7SwizzleILi3ELi4ELi3EEENS4_18smem_ptr_flag_bitsILi16EEENSU_INS5_IJSG_NSA_ILi8EEEEEENS5_IJSB_SG_EEEEEEEvNS4_8identityES13_NS14_IS16_S18_NSU_INS5_IJS19_SG_EEENS5_IJSG_SB_EEEEEEEvS1E_EENS_8epilogue10collective6detail29Sm90TmaWarpSpecializedAdapterINS1L_15DefaultEpilogueISI_SK_SK_NS1K_6thread17LinearCombinationISI_Li1EffLNS1P_9ScaleType4KindE0ELNS_15FloatRoundStyleE2ESI_EENS1_15EpilogueDefaultEEEEEvvEEEEvNT_6ParamsE --------------------------
	.section	.nv.constant0._ZN7cutlass13device_kernelINS_4gemm6kernel13GemmUniversalIN4cute5tupleIJiiiiEEENS1_10collective13CollectiveMmaINS1_34MainloopSm90TmaGmmaWarpSpecializedILi7ENS5_IJNS4_1CILi1EEESB_SB_EEENS1_35KernelTmaWarpSpecializedCooperativeEEENS5_IJNSA_ILi128EEESF_NSA_ILi64EEEEEENS_6half_tENS5_IJSB_llEEESI_NS5_IJlSB_lEEENS4_8TiledMMAINS4_8MMA_AtomIJNS4_4SM904GMMA26MMA_64x128x16_F32F16F16_SSILNSO_5MajorE1ELSQ_0ELNSO_7ScaleInE1ELSR_1EEEEEENS4_6LayoutINS5_IJNSA_ILi2EEESB_SB_EEENS5_IJSB_NSA_ILi0EEESX_EEEEENS5_IJNS4_10UnderscoreES10_S10_EEEEENS4_13SM90_TMA_LOADENS4_14ComposedLayoutINS4_7SwizzleILi3ELi4ELi3EEENS4_18smem_ptr_flag_bitsILi16EEENSU_INS5_IJSG_NSA_ILi8EEEEEENS5_IJSB_SG_EEEEEEEvNS4_8identityES13_NS14_IS16_S18_NSU_INS5_IJS19_SG_EEENS5_IJSG_SB_EEEEEEEvS1E_EENS_8epilogue10collective6detail29Sm90TmaWarpSpecializedAdapterINS1L_15DefaultEpilogueISI_SK_SK_NS1K_6thread17LinearCombinationISI_Li1EffLNS1P_9ScaleType4KindE0ELNS_15FloatRoundStyleE2ESI_EENS1_15EpilogueDefaultEEEEEvvEEEEvNT_6ParamsE,"a",@progbits
	.sectionflags	@""
	.align	4
.nv.constant0._ZN7cutlass13device_kernelINS_4gemm6kernel13GemmUniversalIN4cute5tupleIJiiiiEEENS1_10collective13CollectiveMmaINS1_34MainloopSm90TmaGmmaWarpSpecializedILi7ENS5_IJNS4_1CILi1EEESB_SB_EEENS1_35KernelTmaWarpSpecializedCooperativeEEENS5_IJNSA_ILi128EEESF_NSA_ILi64EEEEEENS_6half_tENS5_IJSB_llEEESI_NS5_IJlSB_lEEENS4_8TiledMMAINS4_8MMA_AtomIJNS4_4SM904GMMA26MMA_64x128x16_F32F16F16_SSILNSO_5MajorE1ELSQ_0ELNSO_7ScaleInE1ELSR_1EEEEEENS4_6LayoutINS5_IJNSA_ILi2EEESB_SB_EEENS5_IJSB_NSA_ILi0EEESX_EEEEENS5_IJNS4_10UnderscoreES10_S10_EEEEENS4_13SM90_TMA_LOADENS4_14ComposedLayoutINS4_7SwizzleILi3ELi4ELi3EEENS4_18smem_ptr_flag_bitsILi16EEENSU_INS5_IJSG_NSA_ILi8EEEEEENS5_IJSB_SG_EEEEEEEvNS4_8identityES13_NS14_IS16_S18_NSU_INS5_IJS19_SG_EEENS5_IJSG_SB_EEEEEEEvS1E_EENS_8epilogue10collective6detail29Sm90TmaWarpSpecializedAdapterINS1L_15DefaultEpilogueISI_SK_SK_NS1K_6thread17LinearCombinationISI_Li1EffLNS1P_9ScaleType4KindE0ELNS_15FloatRoundStyleE2ESI_EENS1_15EpilogueDefaultEEEEEvvEEEEvNT_6ParamsE:
	.zero		1664


//--------------------- SYMBOLS --------------------------

	.type		.nv.reservedSmem.offset0,@object
	.size		.nv.reservedSmem.offset0,0x4
	.type		__assertfail,@function
